	.target	sm_100a

	.elftype	@"ET_EXEC"


//--------------------- .note.nv.tkinfo           --------------------------
	.section	.note.nv.tkinfo,"",@"SHT_NOTE"
	.sectionflags	@"SHF_NOTE_NV_TKINFO"
	.tkinfo
        /*0018*/ 	.word	0x00000002
        /*0030*/ 	.string	""
        /*0030*/ 	.string	"ptxas"
        /*0030*/ 	.string	"Cuda compilation tools, release 13.0, V13.0.88"
        /*0030*/ 	.string	"Build cuda_13.0.r13.0/compiler.36424714_0"
        /*0030*/ 	.string	"-arch sm_100a -m 64 "



//--------------------- .note.nv.cuinfo           --------------------------
	.section	.note.nv.cuinfo,"",@"SHT_NOTE"
	.sectionflags	@"SHF_NOTE_NV_CUINFO"
        /*0018*/ 	.short	0x0002
        /*001a*/ 	.short	0x0064
        /*001c*/ 	.short	0x0082
	.zero		2


//--------------------- .nv.info                  --------------------------
	.section	.nv.info,"",@"SHT_CUDA_INFO"
	.align	4


	//----- nvinfo : EIATTR_REGCOUNT
	.align		4
        /*0000*/ 	.byte	0x04, 0x2f
        /*0002*/ 	.short	(.L_19 - .L_18)
	.align		4
.L_18:
        /*0004*/ 	.word	index@(_ZN7cutlass13device_kernelINS_4gemm6kernel13GemmUniversalIN4cute5tupleIJiiiiEEENS1_10collective13CollectiveMmaINS1_35MainloopSm100TmaUmmaWarpSpecializedILi5ELi2ELi4ENS5_IJNS4_1CILi1EEENSA_ILi2EEESB_EEEEENS5_IJNSA_ILi64EEESF_NSA_ILi32EEEEEENS_6half_tENS5_IJlSB_lEEESI_SJ_NS4_8TiledMMAINS4_8MMA_AtomIJNS4_20SM100_MMA_F16BF16_SSISI_SI_fLi64ELi64ELNS4_4UMMA5MajorE0ELSO_0ELNSN_7ScaleInE0ELSP_0EEEEEENS4_6LayoutINS5_IJSB_SB_SB_EEENS5_IJNSA_ILi0EEESU_SU_EEEEENS5_IJNS4_10UnderscoreESX_SX_EEEEENS4_23SM90_TMA_LOAD_MULTICASTENS4_14ComposedLayoutINS4_7SwizzleILi2ELi4ELi3EEENS4_18smem_ptr_flag_bitsILi16EEENSS_INS5_IJNSA_ILi8EEESG_EEENS5_IJSG_SB_EEEEEEEvNS4_8identityENS4_13SM90_TMA_LOADES1A_vS1B_EENS_8epilogue10collective18CollectiveEpilogueINS1E_23Sm100TmaWarpSpecializedILi3ELi2ELi16ELb1ELb0EEEJSH_NS5_IJNSS_ISF_SB_EENSS_ISG_SB_EEEEESI_SJ_SI_SJ_NS1E_6fusion15FusionCallbacksIS1I_NS1M_17LinearCombinationISI_fSI_fLNS_15FloatRoundStyleE2EEESH_S1L_JEEENS4_5SM1004TMEM4LOAD26SM100_TMEM_LOAD_16dp256b4xES1C_S1A_NS4_17SM75_U32x4_LDSM_NENS4_14SM90_TMA_STOREES1A_NS4_17SM90_U32x4_STSM_NENS4_39AutoVectorizingCopyWithAssumedAlignmentILi128EEEEEEvvEEEEvNT_6ParamsE)
        /*0008*/ 	.word	0x00000045


	//----- nvinfo : EIATTR_FRAME_SIZE
	.align		4
.L_19:
        /*000c*/ 	.byte	0x04, 0x11
        /*000e*/ 	.short	(.L_21 - .L_20)
	.align		4
.L_20:
        /*0010*/ 	.word	index@($__internal_2_$__cuda_sm10x_tcgen05_guardrail_trap_unallocated_columns_being_dealloced)
        /*0014*/ 	.word	0x00000000


	//----- nvinfo : EIATTR_FRAME_SIZE
	.align		4
.L_21:
        /*0018*/ 	.byte	0x04, 0x11
        /*001a*/ 	.short	(.L_23 - .L_22)
	.align		4
.L_22:
        /*001c*/ 	.word	index@($__internal_1_$__cuda_sm10x_tcgen05_guardrail_trap_phase_invalid_during_alloc)
        /*0020*/ 	.word	0x00000000


	//----- nvinfo : EIATTR_FRAME_SIZE
	.align		4
.L_23:
        /*0024*/ 	.byte	0x04, 0x11
        /*0026*/ 	.short	(.L_25 - .L_24)
	.align		4
.L_24:
        /*0028*/ 	.word	index@($__internal_0_$__cuda_sm10x_tcgen05_guardrail_trap_col_being_dealloced_not_returned_by_alloc)
        /*002c*/ 	.word	0x00000000


	//----- nvinfo : EIATTR_FRAME_SIZE
	.align		4
.L_25:
        /*0030*/ 	.byte	0x04, 0x11
        /*0032*/ 	.short	(.L_27 - .L_26)
	.align		4
.L_26:
        /*0034*/ 	.word	index@(_ZN7cutlass13device_kernelINS_4gemm6kernel13GemmUniversalIN4cute5tupleIJiiiiEEENS1_10collective13CollectiveMmaINS1_35MainloopSm100TmaUmmaWarpSpecializedILi5ELi2ELi4ENS5_IJNS4_1CILi1EEENSA_ILi2EEESB_EEEEENS5_IJNSA_ILi64EEESF_NSA_ILi32EEEEEENS_6half_tENS5_IJlSB_lEEESI_SJ_NS4_8TiledMMAINS4_8MMA_AtomIJNS4_20SM100_MMA_F16BF16_SSISI_SI_fLi64ELi64ELNS4_4UMMA5MajorE0ELSO_0ELNSN_7ScaleInE0ELSP_0EEEEEENS4_6LayoutINS5_IJSB_SB_SB_EEENS5_IJNSA_ILi0EEESU_SU_EEEEENS5_IJNS4_10UnderscoreESX_SX_EEEEENS4_23SM90_TMA_LOAD_MULTICASTENS4_14ComposedLayoutINS4_7SwizzleILi2ELi4ELi3EEENS4_18smem_ptr_flag_bitsILi16EEENSS_INS5_IJNSA_ILi8EEESG_EEENS5_IJSG_SB_EEEEEEEvNS4_8identityENS4_13SM90_TMA_LOADES1A_vS1B_EENS_8epilogue10collective18CollectiveEpilogueINS1E_23Sm100TmaWarpSpecializedILi3ELi2ELi16ELb1ELb0EEEJSH_NS5_IJNSS_ISF_SB_EENSS_ISG_SB_EEEEESI_SJ_SI_SJ_NS1E_6fusion15FusionCallbacksIS1I_NS1M_17LinearCombinationISI_fSI_fLNS_15FloatRoundStyleE2EEESH_S1L_JEEENS4_5SM1004TMEM4LOAD26SM100_TMEM_LOAD_16dp256b4xES1C_S1A_NS4_17SM75_U32x4_LDSM_NENS4_14SM90_TMA_STOREES1A_NS4_17SM90_U32x4_STSM_NENS4_39AutoVectorizingCopyWithAssumedAlignmentILi128EEEEEEvvEEEEvNT_6ParamsE)
        /*0038*/ 	.word	0x00000000


	//----- nvinfo : EIATTR_MIN_STACK_SIZE
	.align		4
.L_27:
        /*003c*/ 	.byte	0x04, 0x12
        /*003e*/ 	.short	(.L_29 - .L_28)
	.align		4
.L_28:
        /*0040*/ 	.word	index@(_ZN7cutlass13device_kernelINS_4gemm6kernel13GemmUniversalIN4cute5tupleIJiiiiEEENS1_10collective13CollectiveMmaINS1_35MainloopSm100TmaUmmaWarpSpecializedILi5ELi2ELi4ENS5_IJNS4_1CILi1EEENSA_ILi2EEESB_EEEEENS5_IJNSA_ILi64EEESF_NSA_ILi32EEEEEENS_6half_tENS5_IJlSB_lEEESI_SJ_NS4_8TiledMMAINS4_8MMA_AtomIJNS4_20SM100_MMA_F16BF16_SSISI_SI_fLi64ELi64ELNS4_4UMMA5MajorE0ELSO_0ELNSN_7ScaleInE0ELSP_0EEEEEENS4_6LayoutINS5_IJSB_SB_SB_EEENS5_IJNSA_ILi0EEESU_SU_EEEEENS5_IJNS4_10UnderscoreESX_SX_EEEEENS4_23SM90_TMA_LOAD_MULTICASTENS4_14ComposedLayoutINS4_7SwizzleILi2ELi4ELi3EEENS4_18smem_ptr_flag_bitsILi16EEENSS_INS5_IJNSA_ILi8EEESG_EEENS5_IJSG_SB_EEEEEEEvNS4_8identityENS4_13SM90_TMA_LOADES1A_vS1B_EENS_8epilogue10collective18CollectiveEpilogueINS1E_23Sm100TmaWarpSpecializedILi3ELi2ELi16ELb1ELb0EEEJSH_NS5_IJNSS_ISF_SB_EENSS_ISG_SB_EEEEESI_SJ_SI_SJ_NS1E_6fusion15FusionCallbacksIS1I_NS1M_17LinearCombinationISI_fSI_fLNS_15FloatRoundStyleE2EEESH_S1L_JEEENS4_5SM1004TMEM4LOAD26SM100_TMEM_LOAD_16dp256b4xES1C_S1A_NS4_17SM75_U32x4_LDSM_NENS4_14SM90_TMA_STOREES1A_NS4_17SM90_U32x4_STSM_NENS4_39AutoVectorizingCopyWithAssumedAlignmentILi128EEEEEEvvEEEEvNT_6ParamsE)
        /*0044*/ 	.word	0x00000000
.L_29:


//--------------------- .nv.compat                --------------------------
	.section	.nv.compat,"",@"SHT_CUDA_COMPAT_INFO"
	.align	4
        /*0000*/ 	.byte	0x02, 0x09, 0x01, 0x00, 0x02, 0x02, 0x02, 0x00, 0x02, 0x05, 0x05, 0x00, 0x03, 0x07, 0x01, 0x01
        /*0010*/ 	.byte	0x02, 0x03, 0x01, 0x00, 0x02, 0x06, 0x01, 0x00, 0x04, 0x0b, 0x08, 0x00, 0x09, 0x00, 0x00, 0x00
        /*0020*/ 	.byte	0x00, 0x00, 0x00, 0x00


//--------------------- .nv.info._ZN7cutlass13device_kernelINS_4gemm6kernel13GemmUniversalIN4cute5tupleIJiiiiEEENS1_10collective13CollectiveMmaINS1_35MainloopSm100TmaUmmaWarpSpecializedILi5ELi2ELi4ENS5_IJNS4_1CILi1EEENSA_ILi2EEESB_EEEEENS5_IJNSA_ILi64EEESF_NSA_ILi32EEEEEENS_6half_tENS5_IJlSB_lEEESI_SJ_NS4_8TiledMMAINS4_8MMA_AtomIJNS4_20SM100_MMA_F16BF16_SSISI_SI_fLi64ELi64ELNS4_4UMMA5MajorE0ELSO_0ELNSN_7ScaleInE0ELSP_0EEEEEENS4_6LayoutINS5_IJSB_SB_SB_EEENS5_IJNSA_ILi0EEESU_SU_EEEEENS5_IJNS4_10UnderscoreESX_SX_EEEEENS4_23SM90_TMA_LOAD_MULTICASTENS4_14ComposedLayoutINS4_7SwizzleILi2ELi4ELi3EEENS4_18smem_ptr_flag_bitsILi16EEENSS_INS5_IJNSA_ILi8EEESG_EEENS5_IJSG_SB_EEEEEEEvNS4_8identityENS4_13SM90_TMA_LOADES1A_vS1B_EENS_8epilogue10collective18CollectiveEpilogueINS1E_23Sm100TmaWarpSpecializedILi3ELi2ELi16ELb1ELb0EEEJSH_NS5_IJNSS_ISF_SB_EENSS_ISG_SB_EEEEESI_SJ_SI_SJ_NS1E_6fusion15FusionCallbacksIS1I_NS1M_17LinearCombinationISI_fSI_fLNS_15FloatRoundStyleE2EEESH_S1L_JEEENS4_5SM1004TMEM4LOAD26SM100_TMEM_LOAD_16dp256b4xES1C_S1A_NS4_17SM75_U32x4_LDSM_NENS4_14SM90_TMA_STOREES1A_NS4_17SM90_U32x4_STSM_NENS4_39AutoVectorizingCopyWithAssumedAlignmentILi128EEEEEEvvEEEEvNT_6ParamsE --------------------------
	.section	.nv.info._ZN7cutlass13device_kernelINS_4gemm6kernel13GemmUniversalIN4cute5tupleIJiiiiEEENS1_10collective13CollectiveMmaINS1_35MainloopSm100TmaUmmaWarpSpecializedILi5ELi2ELi4ENS5_IJNS4_1CILi1EEENSA_ILi2EEESB_EEEEENS5_IJNSA_ILi64EEESF_NSA_ILi32EEEEEENS_6half_tENS5_IJlSB_lEEESI_SJ_NS4_8TiledMMAINS4_8MMA_AtomIJNS4_20SM100_MMA_F16BF16_SSISI_SI_fLi64ELi64ELNS4_4UMMA5MajorE0ELSO_0ELNSN_7ScaleInE0ELSP_0EEEEEENS4_6LayoutINS5_IJSB_SB_SB_EEENS5_IJNSA_ILi0EEESU_SU_EEEEENS5_IJNS4_10UnderscoreESX_SX_EEEEENS4_23SM90_TMA_LOAD_MULTICASTENS4_14ComposedLayoutINS4_7SwizzleILi2ELi4ELi3EEENS4_18smem_ptr_flag_bitsILi16EEENSS_INS5_IJNSA_ILi8EEESG_EEENS5_IJSG_SB_EEEEEEEvNS4_8identityENS4_13SM90_TMA_LOADES1A_vS1B_EENS_8epilogue10collective18CollectiveEpilogueINS1E_23Sm100TmaWarpSpecializedILi3ELi2ELi16ELb1ELb0EEEJSH_NS5_IJNSS_ISF_SB_EENSS_ISG_SB_EEEEESI_SJ_SI_SJ_NS1E_6fusion15FusionCallbacksIS1I_NS1M_17LinearCombinationISI_fSI_fLNS_15FloatRoundStyleE2EEESH_S1L_JEEENS4_5SM1004TMEM4LOAD26SM100_TMEM_LOAD_16dp256b4xES1C_S1A_NS4_17SM75_U32x4_LDSM_NENS4_14SM90_TMA_STOREES1A_NS4_17SM90_U32x4_STSM_NENS4_39AutoVectorizingCopyWithAssumedAlignmentILi128EEEEEEvvEEEEvNT_6ParamsE,"",@"SHT_CUDA_INFO"
	.sectionflags	@""
	.align	4


	//----- nvinfo : EIATTR_CUDA_API_VERSION
	.align		4
        /*0000*/ 	.byte	0x04, 0x37
        /*0002*/ 	.short	(.L_31 - .L_30)
.L_30:
        /*0004*/ 	.word	0x00000082


	//----- nvinfo : EIATTR_KPARAM_INFO
	.align		4
.L_31:
        /*0008*/ 	.byte	0x04, 0x17
        /*000a*/ 	.short	(.L_33 - .L_32)
.L_32:
        /*000c*/ 	.word	0x00000000
        /*0010*/ 	.short	0x0000
        /*0012*/ 	.short	0x0000
        /*0014*/ 	.byte	0x00, 0xf0, 0x01, 0x20


	//----- nvinfo : EIATTR_AT_ENTRY_FRAGMENTS
	.align		4
.L_33:
        /*0018*/ 	.byte	0x04, 0x4f
        /*001a*/ 	.short	(.L_35 - .L_34)


	//   ....[0]....
.L_34:
        /*001c*/ 	.word	0x00000006


	//----- nvinfo : EIATTR_RESERVED_SMEM_USED
	.align		4
.L_35:
        /*0020*/ 	.byte	0x01, 0x41
	.zero		2


	//----- nvinfo : EIATTR_SPARSE_MMA_MASK
	.align		4
        /*0024*/ 	.byte	0x03, 0x50
        /*0026*/ 	.short	0x0000


	//----- nvinfo : EIATTR_TCGEN05_1CTA_USED
	.align		4
        /*0028*/ 	.byte	0x01, 0x51
	.zero		2


	//----- nvinfo : EIATTR_MAXREG_COUNT
	.align		4
        /*002c*/ 	.byte	0x03, 0x1b
        /*002e*/ 	.short	0x00ff


	//----- nvinfo : EIATTR_NUM_BARRIERS
	.align		4
        /*0030*/ 	.byte	0x02, 0x4c
        /*0032*/ 	.byte	0x07
	.zero		1


	//----- nvinfo : EIATTR_EXTERNS
	.align		4
        /*0034*/ 	.byte	0x04, 0x0f
        /*0036*/ 	.short	(.L_37 - .L_36)


	//   ....[0]....
	.align		4
.L_36:
        /*0038*/ 	.word	index@(__assertfail)


	//----- nvinfo : EIATTR_MERCURY_ISA_VERSION
	.align		4
.L_37:
        /*003c*/ 	.byte	0x03, 0x5f
        /*003e*/ 	.short	0x0101


	//----- nvinfo : EIATTR_INT_WARP_WIDE_INSTR_OFFSETS
	.align		4
        /*0040*/ 	.byte	0x04, 0x31
        /*0042*/ 	.short	(.L_39 - .L_38)


	//   ....[0]....
.L_38:
        /*0044*/ 	.word	0x00003cb0


	//   ....[1]....
        /*0048*/ 	.word	0x00003ce0


	//   ....[2]....
        /*004c*/ 	.word	0x00003d00


	//   ....[3]....
        /*0050*/ 	.word	0x000048d0


	//   ....[4]....
        /*0054*/ 	.word	0x00004950


	//   ....[5]....
        /*0058*/ 	.word	0x00004a50


	//   ....[6]....
        /*005c*/ 	.word	0x00004b60


	//----- nvinfo : EIATTR_COOP_GROUP_MASK_REGIDS
	.align		4
.L_39:
        /*0060*/ 	.byte	0x04, 0x29
        /*0062*/ 	.short	(.L_41 - .L_40)


	//   ....[0]....
.L_40:
        /*0064*/ 	.word	0xffffffff


	//   ....[1]....
        /*0068*/ 	.word	0xffffffff


	//   ....[2]....
        /*006c*/ 	.word	0xffffffff


	//   ....[3]....
        /*0070*/ 	.word	0xffffffff


	//   ....[4]....
        /*0074*/ 	.word	0xffffffff


	//   ....[5]....
        /*0078*/ 	.word	0xffffffff


	//   ....[6]....
        /*007c*/ 	.word	0xffffffff


	//   ....[7]....
        /*0080*/ 	.word	0xffffffff


	//   ....[8]....
        /*0084*/ 	.word	0xffffffff


	//   ....[9]....
        /*0088*/ 	.word	0xffffffff


	//   ....[10]....
        /*008c*/ 	.word	0xffffffff


	//   ....[11]....
        /*0090*/ 	.word	0xffffffff


	//   ....[12]....
        /*0094*/ 	.word	0xffffffff


	//   ....[13]....
        /*0098*/ 	.word	0xffffffff


	//----- nvinfo : EIATTR_COOP_GROUP_INSTR_OFFSETS
	.align		4
.L_41:
        /*009c*/ 	.byte	0x04, 0x28
        /*009e*/ 	.short	(.L_43 - .L_42)


	//   ....[0]....
.L_42:
        /*00a0*/ 	.word	0x00000080


	//   ....[1]....
        /*00a4*/ 	.word	0x000004f0


	//   ....[2]....
        /*00a8*/ 	.word	0x000006c0


	//   ....[3]....
        /*00ac*/ 	.word	0x00000840


	//   ....[4]....
        /*00b0*/ 	.word	0x00000940


	//   ....[5]....
        /*00b4*/ 	.word	0x00000ab0


	//   ....[6]....
        /*00b8*/ 	.word	0x00000c50


	//   ....[7]....
        /*00bc*/ 	.word	0x00000e00


	//   ....[8]....
        /*00c0*/ 	.word	0x00002030


	//   ....[9]....
        /*00c4*/ 	.word	0x00002f80


	//   ....[10]....
        /*00c8*/ 	.word	0x00003190


	//   ....[11]....
        /*00cc*/ 	.word	0x000031c0


	//   ....[12]....
        /*00d0*/ 	.word	0x00003b90


	//   ....[13]....
        /*00d4*/ 	.word	0x00003dc0


	//----- nvinfo : EIATTR_VRC_CTA_INIT_COUNT
	.align		4
.L_43:
        /*00d8*/ 	.byte	0x02, 0x4a
        /*00da*/ 	.byte	0x80
	.zero		1


	//----- nvinfo : EIATTR_SYSCALL_OFFSETS
	.align		4
        /*00dc*/ 	.byte	0x04, 0x46
        /*00de*/ 	.short	(.L_45 - .L_44)


	//   ....[0]....
.L_44:
        /*00e0*/ 	.word	0x00005860


	//   ....[1]....
        /*00e4*/ 	.word	0x00005950


	//   ....[2]....
        /*00e8*/ 	.word	0x00006190


	//   ....[3]....
        /*00ec*/ 	.word	0x00006ae0


	//----- nvinfo : EIATTR_MBARRIER_INSTR_OFFSETS
	.align		4
.L_45:
        /*00f0*/ 	.byte	0x04, 0x39
        /*00f2*/ 	.short	(.L_47 - .L_46)


	//   ....[0]....
.L_46:
        /*00f4*/ 	.word	0x00000610
        /*00f8*/ 	.word	0x000000ff
        /*00fc*/ 	.word	0x00000000
        /*0100*/ 	.short	0x0100
        /*0102*/ 	.byte	0x04
	.zero		1


	//   ....[1]....
        /*0104*/ 	.word	0x00000620
        /*0108*/ 	.word	0x000000ff
        /*010c*/ 	.word	0x00000028
        /*0110*/ 	.short	0x0100
        /*0112*/ 	.byte	0x04
	.zero		1


	//   ....[2]....
        /*0114*/ 	.word	0x00000630
        /*0118*/ 	.word	0x000000ff
        /*011c*/ 	.word	0x00000008
        /*0120*/ 	.short	0x0100
        /*0122*/ 	.byte	0x04
	.zero		1


	//   ....[3]....
        /*0124*/ 	.word	0x00000640
        /*0128*/ 	.word	0x000000ff
        /*012c*/ 	.word	0x00000030
        /*0130*/ 	.short	0x0100
        /*0132*/ 	.byte	0x04
	.zero		1


	//   ....[4]....
        /*0134*/ 	.word	0x00000650
        /*0138*/ 	.word	0x000000ff
        /*013c*/ 	.word	0x00000010
        /*0140*/ 	.short	0x0100
        /*0142*/ 	.byte	0x04
	.zero		1


	//   ....[5]....
        /*0144*/ 	.word	0x00000660
        /*0148*/ 	.word	0x000000ff
        /*014c*/ 	.word	0x00000038
        /*0150*/ 	.short	0x0100
        /*0152*/ 	.byte	0x04
	.zero		1


	//   ....[6]....
        /*0154*/ 	.word	0x00000670
        /*0158*/ 	.word	0x000000ff
        /*015c*/ 	.word	0x00000018
        /*0160*/ 	.short	0x0100
        /*0162*/ 	.byte	0x04
	.zero		1


	//   ....[7]....
        /*0164*/ 	.word	0x00000680
        /*0168*/ 	.word	0x000000ff
        /*016c*/ 	.word	0x00000040
        /*0170*/ 	.short	0x0100
        /*0172*/ 	.byte	0x04
	.zero		1


	//   ....[8]....
        /*0174*/ 	.word	0x00000690
        /*0178*/ 	.word	0x000000ff
        /*017c*/ 	.word	0x00000020
        /*0180*/ 	.short	0x0100
        /*0182*/ 	.byte	0x04
	.zero		1


	//   ....[9]....
        /*0184*/ 	.word	0x000006a0
        /*0188*/ 	.word	0x000000ff
        /*018c*/ 	.word	0x00000048
        /*0190*/ 	.short	0x0100
        /*0192*/ 	.byte	0x04
	.zero		1


	//   ....[10]....
        /*0194*/ 	.word	0x000007d0
        /*0198*/ 	.word	0x000000ff
        /*019c*/ 	.word	0x00000050
        /*01a0*/ 	.short	0x0100
        /*01a2*/ 	.byte	0x04
	.zero		1


	//   ....[11]....
        /*01a4*/ 	.word	0x000007e0
        /*01a8*/ 	.word	0x000000ff
        /*01ac*/ 	.word	0x00000068
        /*01b0*/ 	.short	0x0100
        /*01b2*/ 	.byte	0x04
	.zero		1


	//   ....[12]....
        /*01b4*/ 	.word	0x000007f0
        /*01b8*/ 	.word	0x000000ff
        /*01bc*/ 	.word	0x00000058
        /*01c0*/ 	.short	0x0100
        /*01c2*/ 	.byte	0x04
	.zero		1


	//   ....[13]....
        /*01c4*/ 	.word	0x00000800
        /*01c8*/ 	.word	0x000000ff
        /*01cc*/ 	.word	0x00000070
        /*01d0*/ 	.short	0x0100
        /*01d2*/ 	.byte	0x04
	.zero		1


	//   ....[14]....
        /*01d4*/ 	.word	0x00000810
        /*01d8*/ 	.word	0x000000ff
        /*01dc*/ 	.word	0x00000060
        /*01e0*/ 	.short	0x0100
        /*01e2*/ 	.byte	0x04
	.zero		1


	//   ....[15]....
        /*01e4*/ 	.word	0x00000820
        /*01e8*/ 	.word	0x000000ff
        /*01ec*/ 	.word	0x00000078
        /*01f0*/ 	.short	0x0100
        /*01f2*/ 	.byte	0x04
	.zero		1


	//   ....[16]....
        /*01f4*/ 	.word	0x00000910
        /*01f8*/ 	.word	0x000000ff
        /*01fc*/ 	.word	0x00000080
        /*0200*/ 	.short	0x0100
        /*0202*/ 	.byte	0x06
	.zero		1


	//   ....[17]....
        /*0204*/ 	.word	0x00000920
        /*0208*/ 	.word	0x000000ff
        /*020c*/ 	.word	0x00000088
        /*0210*/ 	.short	0x0100
        /*0212*/ 	.byte	0x06
	.zero		1


	//   ....[18]....
        /*0214*/ 	.word	0x00000a60
        /*0218*/ 	.word	0x000000ff
        /*021c*/ 	.word	0x00000090
        /*0220*/ 	.short	0x0100
        /*0222*/ 	.byte	0x06
	.zero		1


	//   ....[19]....
        /*0224*/ 	.word	0x00000a70
        /*0228*/ 	.word	0x000000ff
        /*022c*/ 	.word	0x000000a0
        /*0230*/ 	.short	0x0100
        /*0232*/ 	.byte	0x06
	.zero		1


	//   ....[20]....
        /*0234*/ 	.word	0x00000a80
        /*0238*/ 	.word	0x000000ff
        /*023c*/ 	.word	0x00000098
        /*0240*/ 	.short	0x0100
        /*0242*/ 	.byte	0x06
	.zero		1


	//   ....[21]....
        /*0244*/ 	.word	0x00000a90
        /*0248*/ 	.word	0x000000ff
        /*024c*/ 	.word	0x000000a8
        /*0250*/ 	.short	0x0100
        /*0252*/ 	.byte	0x06
	.zero		1


	//   ....[22]....
        /*0254*/ 	.word	0x00000bc0
        /*0258*/ 	.word	0x000000ff
        /*025c*/ 	.word	0x000000b0
        /*0260*/ 	.short	0x0100
        /*0262*/ 	.byte	0x04
	.zero		1


	//   ....[23]....
        /*0264*/ 	.word	0x00000bd0
        /*0268*/ 	.word	0x000000ff
        /*026c*/ 	.word	0x000000d0
        /*0270*/ 	.short	0x0100
        /*0272*/ 	.byte	0x04
	.zero		1


	//   ....[24]....
        /*0274*/ 	.word	0x00000be0
        /*0278*/ 	.word	0x000000ff
        /*027c*/ 	.word	0x000000b8
        /*0280*/ 	.short	0x0100
        /*0282*/ 	.byte	0x04
	.zero		1


	//   ....[25]....
        /*0284*/ 	.word	0x00000bf0
        /*0288*/ 	.word	0x000000ff
        /*028c*/ 	.word	0x000000d8
        /*0290*/ 	.short	0x0100
        /*0292*/ 	.byte	0x04
	.zero		1


	//   ....[26]....
        /*0294*/ 	.word	0x00000c00
        /*0298*/ 	.word	0x000000ff
        /*029c*/ 	.word	0x000000c0
        /*02a0*/ 	.short	0x0100
        /*02a2*/ 	.byte	0x04
	.zero		1


	//   ....[27]....
        /*02a4*/ 	.word	0x00000c10
        /*02a8*/ 	.word	0x000000ff
        /*02ac*/ 	.word	0x000000e0
        /*02b0*/ 	.short	0x0100
        /*02b2*/ 	.byte	0x04
	.zero		1


	//   ....[28]....
        /*02b4*/ 	.word	0x00000c20
        /*02b8*/ 	.word	0x000000ff
        /*02bc*/ 	.word	0x000000c8
        /*02c0*/ 	.short	0x0100
        /*02c2*/ 	.byte	0x04
	.zero		1


	//   ....[29]....
        /*02c4*/ 	.word	0x00000c30
        /*02c8*/ 	.word	0x000000ff
        /*02cc*/ 	.word	0x000000e8
        /*02d0*/ 	.short	0x0100
        /*02d2*/ 	.byte	0x04
	.zero		1


	//   ....[30]....
        /*02d4*/ 	.word	0x00000d20
        /*02d8*/ 	.word	0x000000ff
        /*02dc*/ 	.word	0x000000f0
        /*02e0*/ 	.short	0x0100
        /*02e2*/ 	.byte	0x04
	.zero		1


	//   ....[31]....
        /*02e4*/ 	.word	0x00000d30
        /*02e8*/ 	.word	0x000000ff
        /*02ec*/ 	.word	0x00000100
        /*02f0*/ 	.short	0x0100
        /*02f2*/ 	.byte	0x04
	.zero		1


	//   ....[32]....
        /*02f4*/ 	.word	0x00000d40
        /*02f8*/ 	.word	0x000000ff
        /*02fc*/ 	.word	0x000000f8
        /*0300*/ 	.short	0x0100
        /*0302*/ 	.byte	0x04
	.zero		1


	//   ....[33]....
        /*0304*/ 	.word	0x00000d50
        /*0308*/ 	.word	0x000000ff
        /*030c*/ 	.word	0x00000108
        /*0310*/ 	.short	0x0100
        /*0312*/ 	.byte	0x04
	.zero		1


	//   ....[34]....
        /*0314*/ 	.word	0x000018b0
        /*0318*/ 	.word	0x00000000
        /*031c*/ 	.word	0x00000100
        /*0320*/ 	.short	0x010a
        /*0322*/ 	.byte	0xff
	.zero		1


	//   ....[35]....
        /*0324*/ 	.word	0x000018e0
        /*0328*/ 	.word	0x00000000
        /*032c*/ 	.word	0x000000f0
        /*0330*/ 	.short	0x0101
        /*0332*/ 	.byte	0xff
	.zero		1


	//   ....[36]....
        /*0334*/ 	.word	0x000019b0
        /*0338*/ 	.word	0x000000ff
        /*033c*/ 	.word	0x00000028
        /*0340*/ 	.short	0x010a
        /*0342*/ 	.byte	0x04
	.zero		1


	//   ....[37]....
        /*0344*/ 	.word	0x00001a30
        /*0348*/ 	.word	0x000000ff
        /*034c*/ 	.word	0x00000028
        /*0350*/ 	.short	0x010a
        /*0352*/ 	.byte	0x21
	.zero		1


	//   ....[38]....
        /*0354*/ 	.word	0x00001bd0
        /*0358*/ 	.word	0x000000ff
        /*035c*/ 	.word	0x00000028
        /*0360*/ 	.short	0x010a
        /*0362*/ 	.byte	0x08
	.zero		1


	//   ....[39]....
        /*0364*/ 	.word	0x00001ce0
        /*0368*/ 	.word	0x000000ff
        /*036c*/ 	.word	0x00000088
        /*0370*/ 	.short	0x0101
        /*0372*/ 	.byte	0x06
	.zero		1


	//   ....[40]....
        /*0374*/ 	.word	0x00001d00
        /*0378*/ 	.word	0x000000ff
        /*037c*/ 	.word	0x00000028
        /*0380*/ 	.short	0x010a
        /*0382*/ 	.byte	0x04
	.zero		1


	//   ....[41]....
        /*0384*/ 	.word	0x00001d80
        /*0388*/ 	.word	0x000000ff
        /*038c*/ 	.word	0x00000028
        /*0390*/ 	.short	0x010a
        /*0392*/ 	.byte	0x11
	.zero		1


	//   ....[42]....
        /*0394*/ 	.word	0x00001f20
        /*0398*/ 	.word	0x000000ff
        /*039c*/ 	.word	0x00000028
        /*03a0*/ 	.short	0x010a
        /*03a2*/ 	.byte	0x07
	.zero		1


	//   ....[43]....
        /*03a4*/ 	.word	0x00002060
        /*03a8*/ 	.word	0x00000003
        /*03ac*/ 	.word	0x00000090
        /*03b0*/ 	.short	0x010a
        /*03b2*/ 	.byte	0xff
	.zero		1


	//   ....[44]....
        /*03b4*/ 	.word	0x000021b0
        /*03b8*/ 	.word	0x00000000
        /*03bc*/ 	.word	0x00000000
        /*03c0*/ 	.short	0x0101
        /*03c2*/ 	.byte	0xff
	.zero		1


	//   ....[45]....
        /*03c4*/ 	.word	0x00002770
        /*03c8*/ 	.word	0x000000ff
        /*03cc*/ 	.word	0x00000000
        /*03d0*/ 	.short	0x010a
        /*03d2*/ 	.byte	0x04
	.zero		1


	//   ....[46]....
        /*03d4*/ 	.word	0x00002800
        /*03d8*/ 	.word	0x000000ff
        /*03dc*/ 	.word	0x00000000
        /*03e0*/ 	.short	0x010a
        /*03e2*/ 	.byte	0x05
	.zero		1


	//   ....[47]....
        /*03e4*/ 	.word	0x00002890
        /*03e8*/ 	.word	0x000000ff
        /*03ec*/ 	.word	0x00000000
        /*03f0*/ 	.short	0x010a
        /*03f2*/ 	.byte	0x05
	.zero		1


	//   ....[48]....
        /*03f4*/ 	.word	0x00002920
        /*03f8*/ 	.word	0x000000ff
        /*03fc*/ 	.word	0x00000000
        /*0400*/ 	.short	0x010a
        /*0402*/ 	.byte	0x05
	.zero		1


	//   ....[49]....
        /*0404*/ 	.word	0x000029c0
        /*0408*/ 	.word	0x00000000
        /*040c*/ 	.word	0x00000000
        /*0410*/ 	.short	0x010a
        /*0412*/ 	.byte	0xff
	.zero		1


	//   ....[50]....
        /*0414*/ 	.word	0x00002ae0
        /*0418*/ 	.word	0x00000002
        /*041c*/ 	.word	0x000000f0
        /*0420*/ 	.short	0x010a
        /*0422*/ 	.byte	0xff
	.zero		1


	//   ....[51]....
        /*0424*/ 	.word	0x00002b50
        /*0428*/ 	.word	0x00000002
        /*042c*/ 	.word	0x00000000
        /*0430*/ 	.short	0x0101
        /*0432*/ 	.byte	0xff
	.zero		1


	//   ....[52]....
        /*0434*/ 	.word	0x00002b70
        /*0438*/ 	.word	0x000000ff
        /*043c*/ 	.word	0x000000a0
        /*0440*/ 	.short	0x010a
        /*0442*/ 	.byte	0x04
	.zero		1


	//   ....[53]....
        /*0444*/ 	.word	0x00002c90
        /*0448*/ 	.word	0x00000002
        /*044c*/ 	.word	0x00000090
        /*0450*/ 	.short	0x010a
        /*0452*/ 	.byte	0xff
	.zero		1


	//   ....[54]....
        /*0454*/ 	.word	0x00002d90
        /*0458*/ 	.word	0x00000002
        /*045c*/ 	.word	0x00000000
        /*0460*/ 	.short	0x0101
        /*0462*/ 	.byte	0xff
	.zero		1


	//   ....[55]....
        /*0464*/ 	.word	0x00002e20
        /*0468*/ 	.word	0x000000ff
        /*046c*/ 	.word	0x000000a0
        /*0470*/ 	.short	0x0106
        /*0472*/ 	.byte	0x04
	.zero		1


	//   ....[56]....
        /*0474*/ 	.word	0x00002e40
        /*0478*/ 	.word	0x000000ff
        /*047c*/ 	.word	0x000000a0
        /*0480*/ 	.short	0x010a
        /*0482*/ 	.byte	0x04
	.zero		1


	//   ....[57]....
        /*0484*/ 	.word	0x00002ed0
        /*0488*/ 	.word	0x000000ff
        /*048c*/ 	.word	0x000000a0
        /*0490*/ 	.short	0x0106
        /*0492*/ 	.byte	0x07
	.zero		1


	//   ....[58]....
        /*0494*/ 	.word	0x00002f10
        /*0498*/ 	.word	0x00000000
        /*049c*/ 	.word	0x000000a0
        /*04a0*/ 	.short	0x010a
        /*04a2*/ 	.byte	0xff
	.zero		1


	//   ....[59]....
        /*04a4*/ 	.word	0x00003420
        /*04a8*/ 	.word	0x00000000
        /*04ac*/ 	.word	0x00000090
        /*04b0*/ 	.short	0x010a
        /*04b2*/ 	.byte	0xff
	.zero		1


	//   ....[60]....
        /*04b4*/ 	.word	0x00003520
        /*04b8*/ 	.word	0x00000003
        /*04bc*/ 	.word	0x00000000
        /*04c0*/ 	.short	0x0101
        /*04c2*/ 	.byte	0xff
	.zero		1


	//   ....[61]....
        /*04c4*/ 	.word	0x00003530
        /*04c8*/ 	.word	0x000000ff
        /*04cc*/ 	.word	0x00000000
        /*04d0*/ 	.short	0x010a
        /*04d2*/ 	.byte	0x04
	.zero		1


	//   ....[62]....
        /*04d4*/ 	.word	0x000035b0
        /*04d8*/ 	.word	0x000000ff
        /*04dc*/ 	.word	0x000000d0
        /*04e0*/ 	.short	0x010a
        /*04e2*/ 	.byte	0x17
	.zero		1


	//   ....[63]....
        /*04e4*/ 	.word	0x00003690
        /*04e8*/ 	.word	0x000000ff
        /*04ec*/ 	.word	0x00000000
        /*04f0*/ 	.short	0x010a
        /*04f2*/ 	.byte	0x05
	.zero		1


	//   ....[64]....
        /*04f4*/ 	.word	0x000037d0
        /*04f8*/ 	.word	0x000000ff
        /*04fc*/ 	.word	0x00000000
        /*0500*/ 	.short	0x010a
        /*0502*/ 	.byte	0x04
	.zero		1


	//   ....[65]....
        /*0504*/ 	.word	0x000039c0
        /*0508*/ 	.word	0x000000ff
        /*050c*/ 	.word	0x00000000
        /*0510*/ 	.short	0x010a
        /*0512*/ 	.byte	0x04
	.zero		1


	//   ....[66]....
        /*0514*/ 	.word	0x00003a50
        /*0518*/ 	.word	0x000000ff
        /*051c*/ 	.word	0x00000000
        /*0520*/ 	.short	0x010a
        /*0522*/ 	.byte	0x05
	.zero		1


	//   ....[67]....
        /*0524*/ 	.word	0x00003ae0
        /*0528*/ 	.word	0x000000ff
        /*052c*/ 	.word	0x00000000
        /*0530*/ 	.short	0x010a
        /*0532*/ 	.byte	0x05
	.zero		1


	//   ....[68]....
        /*0534*/ 	.word	0x00003b70
        /*0538*/ 	.word	0x000000ff
        /*053c*/ 	.word	0x00000000
        /*0540*/ 	.short	0x010a
        /*0542*/ 	.byte	0x04
	.zero		1


	//   ....[69]....
        /*0544*/ 	.word	0x00004000
        /*0548*/ 	.word	0x0000000c
        /*054c*/ 	.word	0x00000090
        /*0550*/ 	.short	0x010a
        /*0552*/ 	.byte	0xff
	.zero		1


	//   ....[70]....
        /*0554*/ 	.word	0x00004170
        /*0558*/ 	.word	0x00000000
        /*055c*/ 	.word	0x00000000
        /*0560*/ 	.short	0x0101
        /*0562*/ 	.byte	0xff
	.zero		1


	//   ....[71]....
        /*0564*/ 	.word	0x000045f0
        /*0568*/ 	.word	0x000000ff
        /*056c*/ 	.word	0x00000088
        /*0570*/ 	.short	0x010a
        /*0572*/ 	.byte	0x18
	.zero		1


	//   ....[72]....
        /*0574*/ 	.word	0x000047b0
        /*0578*/ 	.word	0x000000ff
        /*057c*/ 	.word	0x00000068
        /*0580*/ 	.short	0x010a
        /*0582*/ 	.byte	0x04
	.zero		1


	//   ....[73]....
        /*0584*/ 	.word	0x00004980
        /*0588*/ 	.word	0x000000ff
        /*058c*/ 	.word	0x00000050
        /*0590*/ 	.short	0x010b
        /*0592*/ 	.byte	0x04
	.zero		1


	//   ....[74]....
        /*0594*/ 	.word	0x00004990
        /*0598*/ 	.word	0x000000ff
        /*059c*/ 	.word	0x00000000
        /*05a0*/ 	.short	0x0101
        /*05a2*/ 	.byte	0x14
	.zero		1


	//   ....[75]....
        /*05a4*/ 	.word	0x000049a0
        /*05a8*/ 	.word	0x000000ff
        /*05ac*/ 	.word	0x00000068
        /*05b0*/ 	.short	0x010a
        /*05b2*/ 	.byte	0x05
	.zero		1


	//   ....[76]....
        /*05b4*/ 	.word	0x00004b90
        /*05b8*/ 	.word	0x000000ff
        /*05bc*/ 	.word	0x00000050
        /*05c0*/ 	.short	0x010b
        /*05c2*/ 	.byte	0x05
	.zero		1


	//   ....[77]....
        /*05c4*/ 	.word	0x00004ba0
        /*05c8*/ 	.word	0x000000ff
        /*05cc*/ 	.word	0x00000000
        /*05d0*/ 	.short	0x0101
        /*05d2*/ 	.byte	0x04
	.zero		1


	//   ....[78]....
        /*05d4*/ 	.word	0x00004c40
        /*05d8*/ 	.word	0x000000ff
        /*05dc*/ 	.word	0x00000000
        /*05e0*/ 	.short	0x010a
        /*05e2*/ 	.byte	0x04
	.zero		1


	//   ....[79]....
        /*05e4*/ 	.word	0x00004cd0
        /*05e8*/ 	.word	0x000000ff
        /*05ec*/ 	.word	0x00000000
        /*05f0*/ 	.short	0x010a
        /*05f2*/ 	.byte	0x05
	.zero		1


	//   ....[80]....
        /*05f4*/ 	.word	0x00004d70
        /*05f8*/ 	.word	0x00000000
        /*05fc*/ 	.word	0x00000000
        /*0600*/ 	.short	0x010a
        /*0602*/ 	.byte	0xff
	.zero		1


	//   ....[81]....
        /*0604*/ 	.word	0x000050d0
        /*0608*/ 	.word	0x00000000
        /*060c*/ 	.word	0x00000090
        /*0610*/ 	.short	0x010a
        /*0612*/ 	.byte	0xff
	.zero		1


	//   ....[82]....
        /*0614*/ 	.word	0x000051a0
        /*0618*/ 	.word	0x00000000
        /*061c*/ 	.word	0x00000000
        /*0620*/ 	.short	0x0101
        /*0622*/ 	.byte	0xff
	.zero		1


	//   ....[83]....
        /*0624*/ 	.word	0x00005db0
        /*0628*/ 	.word	0x00000002
        /*062c*/ 	.word	0x00000050
        /*0630*/ 	.short	0x010a
        /*0632*/ 	.byte	0xff
	.zero		1


	//   ....[84]....
        /*0634*/ 	.word	0x00005df0
        /*0638*/ 	.word	0x0000001b
        /*063c*/ 	.word	0x000000b0
        /*0640*/ 	.short	0x010a
        /*0642*/ 	.byte	0xff
	.zero		1


	//   ....[85]....
        /*0644*/ 	.word	0x00005ee0
        /*0648*/ 	.word	0x00000002
        /*064c*/ 	.word	0x00000050
        /*0650*/ 	.short	0x010a
        /*0652*/ 	.byte	0xff
	.zero		1


	//   ....[86]....
        /*0654*/ 	.word	0x00006070
        /*0658*/ 	.word	0x0000001b
        /*065c*/ 	.word	0x000000b0
        /*0660*/ 	.short	0x010a
        /*0662*/ 	.byte	0xff
	.zero		1


	//   ....[87]....
        /*0664*/ 	.word	0x00006840
        /*0668*/ 	.word	0x00000000
        /*066c*/ 	.word	0x00000000
        /*0670*/ 	.short	0x0101
        /*0672*/ 	.byte	0xff
	.zero		1


	//   ....[88]....
        /*0674*/ 	.word	0x00006850
        /*0678*/ 	.word	0x00000002
        /*067c*/ 	.word	0x00000050
        /*0680*/ 	.short	0x010a
        /*0682*/ 	.byte	0xff
	.zero		1


	//   ....[89]....
        /*0684*/ 	.word	0x00006910
        /*0688*/ 	.word	0x00000002
        /*068c*/ 	.word	0x00000050
        /*0690*/ 	.short	0x010a
        /*0692*/ 	.byte	0xff
	.zero		1


	//   ....[90]....
        /*0694*/ 	.word	0x00006cc0
        /*0698*/ 	.word	0x000000ff
        /*069c*/ 	.word	0x00000000
        /*06a0*/ 	.short	0x0101
        /*06a2*/ 	.byte	0x04
	.zero		1


	//   ....[91]....
        /*06a4*/ 	.word	0x00007210
        /*06a8*/ 	.word	0x00000000
        /*06ac*/ 	.word	0x00000000
        /*06b0*/ 	.short	0x0101
        /*06b2*/ 	.byte	0xff
	.zero		1


	//   ....[92]....
        /*06b4*/ 	.word	0x000074c0
        /*06b8*/ 	.word	0x000000ff
        /*06bc*/ 	.word	0x00000000
        /*06c0*/ 	.short	0x0101
        /*06c2*/ 	.byte	0x04
	.zero		1


	//   ....[93]....
        /*06c4*/ 	.word	0x000074e0
        /*06c8*/ 	.word	0x00000000
        /*06cc*/ 	.word	0x00000100
        /*06d0*/ 	.short	0x010a
        /*06d2*/ 	.byte	0xff
	.zero		1


	//   ....[94]....
        /*06d4*/ 	.word	0x00007540
        /*06d8*/ 	.word	0x00000000
        /*06dc*/ 	.word	0x00000028
        /*06e0*/ 	.short	0x010a
        /*06e2*/ 	.byte	0xff
	.zero		1


	//   ....[95]....
        /*06e4*/ 	.word	0x000075a0
        /*06e8*/ 	.word	0x00000000
        /*06ec*/ 	.word	0x00000028
        /*06f0*/ 	.short	0x010a
        /*06f2*/ 	.byte	0xff
	.zero		1


	//   ....[96]....
        /*06f4*/ 	.word	0x000075f0
        /*06f8*/ 	.word	0x00000003
        /*06fc*/ 	.word	0x00000090
        /*0700*/ 	.short	0x010a
        /*0702*/ 	.byte	0xff
	.zero		1


	//   ....[97]....
        /*0704*/ 	.word	0x00007650
        /*0708*/ 	.word	0x00000000
        /*070c*/ 	.word	0x00000000
        /*0710*/ 	.short	0x010a
        /*0712*/ 	.byte	0xff
	.zero		1


	//   ....[98]....
        /*0714*/ 	.word	0x000076b0
        /*0718*/ 	.word	0x00000000
        /*071c*/ 	.word	0x00000000
        /*0720*/ 	.short	0x010a
        /*0722*/ 	.byte	0xff
	.zero		1


	//   ....[99]....
        /*0724*/ 	.word	0x00007710
        /*0728*/ 	.word	0x00000000
        /*072c*/ 	.word	0x00000000
        /*0730*/ 	.short	0x010a
        /*0732*/ 	.byte	0xff
	.zero		1


	//   ....[100]....
        /*0734*/ 	.word	0x00007770
        /*0738*/ 	.word	0x00000000
        /*073c*/ 	.word	0x00000000
        /*0740*/ 	.short	0x010a
        /*0742*/ 	.byte	0xff
	.zero		1


	//   ....[101]....
        /*0744*/ 	.word	0x000077c0
        /*0748*/ 	.word	0x00000002
        /*074c*/ 	.word	0x000000f0
        /*0750*/ 	.short	0x010a
        /*0752*/ 	.byte	0xff
	.zero		1


	//   ....[102]....
        /*0754*/ 	.word	0x00007820
        /*0758*/ 	.word	0x00000002
        /*075c*/ 	.word	0x000000a0
        /*0760*/ 	.short	0x010a
        /*0762*/ 	.byte	0xff
	.zero		1


	//   ....[103]....
        /*0764*/ 	.word	0x00007870
        /*0768*/ 	.word	0x00000002
        /*076c*/ 	.word	0x00000090
        /*0770*/ 	.short	0x010a
        /*0772*/ 	.byte	0xff
	.zero		1


	//   ....[104]....
        /*0774*/ 	.word	0x000078d0
        /*0778*/ 	.word	0x00000000
        /*077c*/ 	.word	0x000000a0
        /*0780*/ 	.short	0x010a
        /*0782*/ 	.byte	0xff
	.zero		1


	//   ....[105]....
        /*0784*/ 	.word	0x00007920
        /*0788*/ 	.word	0x00000000
        /*078c*/ 	.word	0x00000090
        /*0790*/ 	.short	0x010a
        /*0792*/ 	.byte	0xff
	.zero		1


	//   ....[106]....
        /*0794*/ 	.word	0x00007980
        /*0798*/ 	.word	0x00000002
        /*079c*/ 	.word	0x000000d0
        /*07a0*/ 	.short	0x010a
        /*07a2*/ 	.byte	0xff
	.zero		1


	//   ....[107]....
        /*07a4*/ 	.word	0x000079e0
        /*07a8*/ 	.word	0x00000000
        /*07ac*/ 	.word	0x00000000
        /*07b0*/ 	.short	0x010a
        /*07b2*/ 	.byte	0xff
	.zero		1


	//   ....[108]....
        /*07b4*/ 	.word	0x00007a40
        /*07b8*/ 	.word	0x00000000
        /*07bc*/ 	.word	0x00000000
        /*07c0*/ 	.short	0x010a
        /*07c2*/ 	.byte	0xff
	.zero		1


	//   ....[109]....
        /*07c4*/ 	.word	0x00007aa0
        /*07c8*/ 	.word	0x00000000
        /*07cc*/ 	.word	0x00000000
        /*07d0*/ 	.short	0x010a
        /*07d2*/ 	.byte	0xff
	.zero		1


	//   ....[110]....
        /*07d4*/ 	.word	0x00007b00
        /*07d8*/ 	.word	0x00000000
        /*07dc*/ 	.word	0x00000000
        /*07e0*/ 	.short	0x010a
        /*07e2*/ 	.byte	0xff
	.zero		1


	//   ....[111]....
        /*07e4*/ 	.word	0x00007b60
        /*07e8*/ 	.word	0x00000000
        /*07ec*/ 	.word	0x00000000
        /*07f0*/ 	.short	0x010a
        /*07f2*/ 	.byte	0xff
	.zero		1


	//   ....[112]....
        /*07f4*/ 	.word	0x00007bb0
        /*07f8*/ 	.word	0x0000000c
        /*07fc*/ 	.word	0x00000090
        /*0800*/ 	.short	0x010a
        /*0802*/ 	.byte	0xff
	.zero		1


	//   ....[113]....
        /*0804*/ 	.word	0x00007c10
        /*0808*/ 	.word	0x00000000
        /*080c*/ 	.word	0x00000088
        /*0810*/ 	.short	0x010a
        /*0812*/ 	.byte	0xff
	.zero		1


	//   ....[114]....
        /*0814*/ 	.word	0x00007c70
        /*0818*/ 	.word	0x00000000
        /*081c*/ 	.word	0x00000068
        /*0820*/ 	.short	0x010a
        /*0822*/ 	.byte	0xff
	.zero		1


	//   ....[115]....
        /*0824*/ 	.word	0x00007cd0
        /*0828*/ 	.word	0x00000006
        /*082c*/ 	.word	0x00000068
        /*0830*/ 	.short	0x010a
        /*0832*/ 	.byte	0xff
	.zero		1


	//   ....[116]....
        /*0834*/ 	.word	0x00007d30
        /*0838*/ 	.word	0x00000000
        /*083c*/ 	.word	0x00000000
        /*0840*/ 	.short	0x010a
        /*0842*/ 	.byte	0xff
	.zero		1


	//   ....[117]....
        /*0844*/ 	.word	0x00007d90
        /*0848*/ 	.word	0x00000000
        /*084c*/ 	.word	0x00000000
        /*0850*/ 	.short	0x010a
        /*0852*/ 	.byte	0xff
	.zero		1


	//   ....[118]....
        /*0854*/ 	.word	0x00007de0
        /*0858*/ 	.word	0x00000000
        /*085c*/ 	.word	0x00000090
        /*0860*/ 	.short	0x010a
        /*0862*/ 	.byte	0xff
	.zero		1


	//   ....[119]....
        /*0864*/ 	.word	0x00007e30
        /*0868*/ 	.word	0x00000002
        /*086c*/ 	.word	0x00000050
        /*0870*/ 	.short	0x010a
        /*0872*/ 	.byte	0xff
	.zero		1


	//   ....[120]....
        /*0874*/ 	.word	0x00007e80
        /*0878*/ 	.word	0x0000001b
        /*087c*/ 	.word	0x000000b0
        /*0880*/ 	.short	0x010a
        /*0882*/ 	.byte	0xff
	.zero		1


	//   ....[121]....
        /*0884*/ 	.word	0x00007ed0
        /*0888*/ 	.word	0x00000002
        /*088c*/ 	.word	0x00000050
        /*0890*/ 	.short	0x010a
        /*0892*/ 	.byte	0xff
	.zero		1


	//----- nvinfo : EIATTR_NUM_MBARRIERS
	.align		4
.L_47:
        /*0894*/ 	.byte	0x03, 0x38
        /*0896*/ 	.short	0x0022


	//----- nvinfo : EIATTR_EXIT_INSTR_OFFSETS
	.align		4
        /*0898*/ 	.byte	0x04, 0x1c
        /*089a*/ 	.short	(.L_49 - .L_48)


	//   ....[0]....
.L_48:
        /*089c*/ 	.word	0x000029f0


	//   ....[1]....
        /*08a0*/ 	.word	0x00002ee0


	//   ....[2]....
        /*08a4*/ 	.word	0x00002f40


	//   ....[3]....
        /*08a8*/ 	.word	0x00003dd0


	//   ....[4]....
        /*08ac*/ 	.word	0x00004da0


	//   ....[5]....
        /*08b0*/ 	.word	0x00004de0


	//   ....[6]....
        /*08b4*/ 	.word	0x000073b0


	//   ....[7]....
        /*08b8*/ 	.word	0x00007430


	//   ....[8]....
        /*08bc*/ 	.word	0x00007460


	//   ....[9]....
        /*08c0*/ 	.word	0x000074d0


	//----- nvinfo : EIATTR_MAX_THREADS
	.align		4
.L_49:
        /*08c4*/ 	.byte	0x04, 0x05
        /*08c6*/ 	.short	(.L_51 - .L_50)
.L_50:
        /*08c8*/ 	.word	0x00000100
        /*08cc*/ 	.word	0x00000001
        /*08d0*/ 	.word	0x00000001


	//----- nvinfo : EIATTR_CRS_STACK_SIZE
	.align		4
.L_51:
        /*08d4*/ 	.byte	0x04, 0x1e
        /*08d6*/ 	.short	(.L_53 - .L_52)
.L_52:
        /*08d8*/ 	.word	0x00000000


	//----- nvinfo : EIATTR_CBANK_PARAM_SIZE
	.align		4
.L_53:
        /*08dc*/ 	.byte	0x03, 0x19
        /*08de*/ 	.short	0x0800


	//----- nvinfo : EIATTR_PARAM_CBANK
	.align		4
        /*08e0*/ 	.byte	0x04, 0x0a
        /*08e2*/ 	.short	(.L_55 - .L_54)
	.align		4
.L_54:
        /*08e4*/ 	.word	index@(.nv.constant0._ZN7cutlass13device_kernelINS_4gemm6kernel13GemmUniversalIN4cute5tupleIJiiiiEEENS1_10collective13CollectiveMmaINS1_35MainloopSm100TmaUmmaWarpSpecializedILi5ELi2ELi4ENS5_IJNS4_1CILi1EEENSA_ILi2EEESB_EEEEENS5_IJNSA_ILi64EEESF_NSA_ILi32EEEEEENS_6half_tENS5_IJlSB_lEEESI_SJ_NS4_8TiledMMAINS4_8MMA_AtomIJNS4_20SM100_MMA_F16BF16_SSISI_SI_fLi64ELi64ELNS4_4UMMA5MajorE0ELSO_0ELNSN_7ScaleInE0ELSP_0EEEEEENS4_6LayoutINS5_IJSB_SB_SB_EEENS5_IJNSA_ILi0EEESU_SU_EEEEENS5_IJNS4_10UnderscoreESX_SX_EEEEENS4_23SM90_TMA_LOAD_MULTICASTENS4_14ComposedLayoutINS4_7SwizzleILi2ELi4ELi3EEENS4_18smem_ptr_flag_bitsILi16EEENSS_INS5_IJNSA_ILi8EEESG_EEENS5_IJSG_SB_EEEEEEEvNS4_8identityENS4_13SM90_TMA_LOADES1A_vS1B_EENS_8epilogue10collective18CollectiveEpilogueINS1E_23Sm100TmaWarpSpecializedILi3ELi2ELi16ELb1ELb0EEEJSH_NS5_IJNSS_ISF_SB_EENSS_ISG_SB_EEEEESI_SJ_SI_SJ_NS1E_6fusion15FusionCallbacksIS1I_NS1M_17LinearCombinationISI_fSI_fLNS_15FloatRoundStyleE2EEESH_S1L_JEEENS4_5SM1004TMEM4LOAD26SM100_TMEM_LOAD_16dp256b4xES1C_S1A_NS4_17SM75_U32x4_LDSM_NENS4_14SM90_TMA_STOREES1A_NS4_17SM90_U32x4_STSM_NENS4_39AutoVectorizingCopyWithAssumedAlignmentILi128EEEEEEvvEEEEvNT_6ParamsE)
        /*08e8*/ 	.short	0x0380
        /*08ea*/ 	.short	0x0800


	//----- nvinfo : EIATTR_SW_WAR
	.align		4
.L_55:
        /*08ec*/ 	.byte	0x04, 0x36
        /*08ee*/ 	.short	(.L_57 - .L_56)
.L_56:
        /*08f0*/ 	.word	0x00000008
.L_57:


//--------------------- .nv.callgraph             --------------------------
	.section	.nv.callgraph,"",@"SHT_CUDA_CALLGRAPH"
	.align	4
	.sectionentsize	8
	.align		4
        /*0000*/ 	.word	0x00000000
	.align		4
        /*0004*/ 	.word	0xffffffff
	.align		4
        /*0008*/ 	.word	index@(_ZN7cutlass13device_kernelINS_4gemm6kernel13GemmUniversalIN4cute5tupleIJiiiiEEENS1_10collective13CollectiveMmaINS1_35MainloopSm100TmaUmmaWarpSpecializedILi5ELi2ELi4ENS5_IJNS4_1CILi1EEENSA_ILi2EEESB_EEEEENS5_IJNSA_ILi64EEESF_NSA_ILi32EEEEEENS_6half_tENS5_IJlSB_lEEESI_SJ_NS4_8TiledMMAINS4_8MMA_AtomIJNS4_20SM100_MMA_F16BF16_SSISI_SI_fLi64ELi64ELNS4_4UMMA5MajorE0ELSO_0ELNSN_7ScaleInE0ELSP_0EEEEEENS4_6LayoutINS5_IJSB_SB_SB_EEENS5_IJNSA_ILi0EEESU_SU_EEEEENS5_IJNS4_10UnderscoreESX_SX_EEEEENS4_23SM90_TMA_LOAD_MULTICASTENS4_14ComposedLayoutINS4_7SwizzleILi2ELi4ELi3EEENS4_18smem_ptr_flag_bitsILi16EEENSS_INS5_IJNSA_ILi8EEESG_EEENS5_IJSG_SB_EEEEEEEvNS4_8identityENS4_13SM90_TMA_LOADES1A_vS1B_EENS_8epilogue10collective18CollectiveEpilogueINS1E_23Sm100TmaWarpSpecializedILi3ELi2ELi16ELb1ELb0EEEJSH_NS5_IJNSS_ISF_SB_EENSS_ISG_SB_EEEEESI_SJ_SI_SJ_NS1E_6fusion15FusionCallbacksIS1I_NS1M_17LinearCombinationISI_fSI_fLNS_15FloatRoundStyleE2EEESH_S1L_JEEENS4_5SM1004TMEM4LOAD26SM100_TMEM_LOAD_16dp256b4xES1C_S1A_NS4_17SM75_U32x4_LDSM_NENS4_14SM90_TMA_STOREES1A_NS4_17SM90_U32x4_STSM_NENS4_39AutoVectorizingCopyWithAssumedAlignmentILi128EEEEEEvvEEEEvNT_6ParamsE)
	.align		4
        /*000c*/ 	.word	index@(__assertfail)
	.align		4
        /*0010*/ 	.word	0x00000000
	.align		4
        /*0014*/ 	.word	0xfffffffe
	.align		4
        /*0018*/ 	.word	0x00000000
	.align		4
        /*001c*/ 	.word	0xfffffffd
	.align		4
        /*0020*/ 	.word	0x00000000
	.align		4
        /*0024*/ 	.word	0xfffffffc


//--------------------- .nv.constant4             --------------------------
	.section	.nv.constant4,"a",@progbits
	.align	8
	.align		8
.nv.constant4:
        /*0000*/ 	.dword	__assertfail
	.align		8
        /*0008*/ 	.dword	__unnamed_1
	.align		8
        /*0010*/ 	.dword	__unnamed_2
	.align		8
        /*0018*/ 	.dword	_ZN39_INTERNAL_8c5637f0_4_k_cu_009d63df_65664cuda3std3__45__cpo5beginE
	.align		8
        /*0020*/ 	.dword	_ZN39_INTERNAL_8c5637f0_4_k_cu_009d63df_65664cuda3std3__45__cpo3endE
	.align		8
        /*0028*/ 	.dword	_ZN39_INTERNAL_8c5637f0_4_k_cu_009d63df_65664cuda3std3__45__cpo6cbeginE
	.align		8
        /*0030*/ 	.dword	_ZN39_INTERNAL_8c5637f0_4_k_cu_009d63df_65664cuda3std3__45__cpo4cendE
	.align		8
        /*0038*/ 	.dword	_ZN39_INTERNAL_8c5637f0_4_k_cu_009d63df_65664cuda3std3__441_GLOBAL__N__8c5637f0_4_k_cu_009d63df_65666ignoreE
	.align		8
        /*0040*/ 	.dword	_ZN39_INTERNAL_8c5637f0_4_k_cu_009d63df_65664cuda3std3__419piecewise_constructE
	.align		8
        /*0048*/ 	.dword	_ZN39_INTERNAL_8c5637f0_4_k_cu_009d63df_65664cuda3std3__48in_placeE
	.align		8
        /*0050*/ 	.dword	_ZN39_INTERNAL_8c5637f0_4_k_cu_009d63df_65664cuda3std6ranges3__45__cpo4swapE
	.align		8
        /*0058*/ 	.dword	_ZN39_INTERNAL_8c5637f0_4_k_cu_009d63df_65664cuda3std6ranges3__45__cpo9iter_moveE
	.align		8
        /*0060*/ 	.dword	_ZN39_INTERNAL_8c5637f0_4_k_cu_009d63df_65664cute7productE
	.align		8
        /*0068*/ 	.dword	_ZN39_INTERNAL_8c5637f0_4_k_cu_009d63df_65664cute1_E
	.align		8
        /*0070*/ 	.dword	$str$25
	.align		8
        /*0078*/ 	.dword	$str$26
	.align		8
        /*0080*/ 	.dword	$str$27
	.align		8
        /*0088*/ 	.dword	$str$28


//--------------------- .text._ZN7cutlass13device_kernelINS_4gemm6kernel13GemmUniversalIN4cute5tupleIJiiiiEEENS1_10collective13CollectiveMmaINS1_35MainloopSm100TmaUmmaWarpSpecializedILi5ELi2ELi4ENS5_IJNS4_1CILi1EEENSA_ILi2EEESB_EEEEENS5_IJNSA_ILi64EEESF_NSA_ILi32EEEEEENS_6half_tENS5_IJlSB_lEEESI_SJ_NS4_8TiledMMAINS4_8MMA_AtomIJNS4_20SM100_MMA_F16BF16_SSISI_SI_fLi64ELi64ELNS4_4UMMA5MajorE0ELSO_0ELNSN_7ScaleInE0ELSP_0EEEEEENS4_6LayoutINS5_IJSB_SB_SB_EEENS5_IJNSA_ILi0EEESU_SU_EEEEENS5_IJNS4_10UnderscoreESX_SX_EEEEENS4_23SM90_TMA_LOAD_MULTICASTENS4_14ComposedLayoutINS4_7SwizzleILi2ELi4ELi3EEENS4_18smem_ptr_flag_bitsILi16EEENSS_INS5_IJNSA_ILi8EEESG_EEENS5_IJSG_SB_EEEEEEEvNS4_8identityENS4_13SM90_TMA_LOADES1A_vS1B_EENS_8epilogue10collective18CollectiveEpilogueINS1E_23Sm100TmaWarpSpecializedILi3ELi2ELi16ELb1ELb0EEEJSH_NS5_IJNSS_ISF_SB_EENSS_ISG_SB_EEEEESI_SJ_SI_SJ_NS1E_6fusion15FusionCallbacksIS1I_NS1M_17LinearCombinationISI_fSI_fLNS_15FloatRoundStyleE2EEESH_S1L_JEEENS4_5SM1004TMEM4LOAD26SM100_TMEM_LOAD_16dp256b4xES1C_S1A_NS4_17SM75_U32x4_LDSM_NENS4_14SM90_TMA_STOREES1A_NS4_17SM90_U32x4_STSM_NENS4_39AutoVectorizingCopyWithAssumedAlignmentILi128EEEEEEvvEEEEvNT_6ParamsE --------------------------
	.section	.text._ZN7cutlass13device_kernelINS_4gemm6kernel13GemmUniversalIN4cute5tupleIJiiiiEEENS1_10collective13CollectiveMmaINS1_35MainloopSm100TmaUmmaWarpSpecializedILi5ELi2ELi4ENS5_IJNS4_1CILi1EEENSA_ILi2EEESB_EEEEENS5_IJNSA_ILi64EEESF_NSA_ILi32EEEEEENS_6half_tENS5_IJlSB_lEEESI_SJ_NS4_8TiledMMAINS4_8MMA_AtomIJNS4_20SM100_MMA_F16BF16_SSISI_SI_fLi64ELi64ELNS4_4UMMA5MajorE0ELSO_0ELNSN_7ScaleInE0ELSP_0EEEEEENS4_6LayoutINS5_IJSB_SB_SB_EEENS5_IJNSA_ILi0EEESU_SU_EEEEENS5_IJNS4_10UnderscoreESX_SX_EEEEENS4_23SM90_TMA_LOAD_MULTICASTENS4_14ComposedLayoutINS4_7SwizzleILi2ELi4ELi3EEENS4_18smem_ptr_flag_bitsILi16EEENSS_INS5_IJNSA_ILi8EEESG_EEENS5_IJSG_SB_EEEEEEEvNS4_8identityENS4_13SM90_TMA_LOADES1A_vS1B_EENS_8epilogue10collective18CollectiveEpilogueINS1E_23Sm100TmaWarpSpecializedILi3ELi2ELi16ELb1ELb0EEEJSH_NS5_IJNSS_ISF_SB_EENSS_ISG_SB_EEEEESI_SJ_SI_SJ_NS1E_6fusion15FusionCallbacksIS1I_NS1M_17LinearCombinationISI_fSI_fLNS_15FloatRoundStyleE2EEESH_S1L_JEEENS4_5SM1004TMEM4LOAD26SM100_TMEM_LOAD_16dp256b4xES1C_S1A_NS4_17SM75_U32x4_LDSM_NENS4_14SM90_TMA_STOREES1A_NS4_17SM90_U32x4_STSM_NENS4_39AutoVectorizingCopyWithAssumedAlignmentILi128EEEEEEvvEEEEvNT_6ParamsE,"ax",@progbits
	.align	128
.text._ZN7cutlass13device_kernelINS_4gemm6kernel13GemmUniversalIN4cute5tupleIJiiiiEEENS1_10collective13CollectiveMmaINS1_35MainloopSm100TmaUmmaWarpSpecializedILi5ELi2ELi4ENS5_IJNS4_1CILi1EEENSA_ILi2EEESB_EEEEENS5_IJNSA_ILi64EEESF_NSA_ILi32EEEEEENS_6half_tENS5_IJlSB_lEEESI_SJ_NS4_8TiledMMAINS4_8MMA_AtomIJNS4_20SM100_MMA_F16BF16_SSISI_SI_fLi64ELi64ELNS4_4UMMA5MajorE0ELSO_0ELNSN_7ScaleInE0ELSP_0EEEEEENS4_6LayoutINS5_IJSB_SB_SB_EEENS5_IJNSA_ILi0EEESU_SU_EEEEENS5_IJNS4_10UnderscoreESX_SX_EEEEENS4_23SM90_TMA_LOAD_MULTICASTENS4_14ComposedLayoutINS4_7SwizzleILi2ELi4ELi3EEENS4_18smem_ptr_flag_bitsILi16EEENSS_INS5_IJNSA_ILi8EEESG_EEENS5_IJSG_SB_EEEEEEEvNS4_8identityENS4_13SM90_TMA_LOADES1A_vS1B_EENS_8epilogue10collective18CollectiveEpilogueINS1E_23Sm100TmaWarpSpecializedILi3ELi2ELi16ELb1ELb0EEEJSH_NS5_IJNSS_ISF_SB_EENSS_ISG_SB_EEEEESI_SJ_SI_SJ_NS1E_6fusion15FusionCallbacksIS1I_NS1M_17LinearCombinationISI_fSI_fLNS_15FloatRoundStyleE2EEESH_S1L_JEEENS4_5SM1004TMEM4LOAD26SM100_TMEM_LOAD_16dp256b4xES1C_S1A_NS4_17SM75_U32x4_LDSM_NENS4_14SM90_TMA_STOREES1A_NS4_17SM90_U32x4_STSM_NENS4_39AutoVectorizingCopyWithAssumedAlignmentILi128EEEEEEvvEEEEvNT_6ParamsE:
        .type           _ZN7cutlass13device_kernelINS_4gemm6kernel13GemmUniversalIN4cute5tupleIJiiiiEEENS1_10collective13CollectiveMmaINS1_35MainloopSm100TmaUmmaWarpSpecializedILi5ELi2ELi4ENS5_IJNS4_1CILi1EEENSA_ILi2EEESB_EEEEENS5_IJNSA_ILi64EEESF_NSA_ILi32EEEEEENS_6half_tENS5_IJlSB_lEEESI_SJ_NS4_8TiledMMAINS4_8MMA_AtomIJNS4_20SM100_MMA_F16BF16_SSISI_SI_fLi64ELi64ELNS4_4UMMA5MajorE0ELSO_0ELNSN_7ScaleInE0ELSP_0EEEEEENS4_6LayoutINS5_IJSB_SB_SB_EEENS5_IJNSA_ILi0EEESU_SU_EEEEENS5_IJNS4_10UnderscoreESX_SX_EEEEENS4_23SM90_TMA_LOAD_MULTICASTENS4_14ComposedLayoutINS4_7SwizzleILi2ELi4ELi3EEENS4_18smem_ptr_flag_bitsILi16EEENSS_INS5_IJNSA_ILi8EEESG_EEENS5_IJSG_SB_EEEEEEEvNS4_8identityENS4_13SM90_TMA_LOADES1A_vS1B_EENS_8epilogue10collective18CollectiveEpilogueINS1E_23Sm100TmaWarpSpecializedILi3ELi2ELi16ELb1ELb0EEEJSH_NS5_IJNSS_ISF_SB_EENSS_ISG_SB_EEEEESI_SJ_SI_SJ_NS1E_6fusion15FusionCallbacksIS1I_NS1M_17LinearCombinationISI_fSI_fLNS_15FloatRoundStyleE2EEESH_S1L_JEEENS4_5SM1004TMEM4LOAD26SM100_TMEM_LOAD_16dp256b4xES1C_S1A_NS4_17SM75_U32x4_LDSM_NENS4_14SM90_TMA_STOREES1A_NS4_17SM90_U32x4_STSM_NENS4_39AutoVectorizingCopyWithAssumedAlignmentILi128EEEEEEvvEEEEvNT_6ParamsE,@function
        .size           _ZN7cutlass13device_kernelINS_4gemm6kernel13GemmUniversalIN4cute5tupleIJiiiiEEENS1_10collective13CollectiveMmaINS1_35MainloopSm100TmaUmmaWarpSpecializedILi5ELi2ELi4ENS5_IJNS4_1CILi1EEENSA_ILi2EEESB_EEEEENS5_IJNSA_ILi64EEESF_NSA_ILi32EEEEEENS_6half_tENS5_IJlSB_lEEESI_SJ_NS4_8TiledMMAINS4_8MMA_AtomIJNS4_20SM100_MMA_F16BF16_SSISI_SI_fLi64ELi64ELNS4_4UMMA5MajorE0ELSO_0ELNSN_7ScaleInE0ELSP_0EEEEEENS4_6LayoutINS5_IJSB_SB_SB_EEENS5_IJNSA_ILi0EEESU_SU_EEEEENS5_IJNS4_10UnderscoreESX_SX_EEEEENS4_23SM90_TMA_LOAD_MULTICASTENS4_14ComposedLayoutINS4_7SwizzleILi2ELi4ELi3EEENS4_18smem_ptr_flag_bitsILi16EEENSS_INS5_IJNSA_ILi8EEESG_EEENS5_IJSG_SB_EEEEEEEvNS4_8identityENS4_13SM90_TMA_LOADES1A_vS1B_EENS_8epilogue10collective18CollectiveEpilogueINS1E_23Sm100TmaWarpSpecializedILi3ELi2ELi16ELb1ELb0EEEJSH_NS5_IJNSS_ISF_SB_EENSS_ISG_SB_EEEEESI_SJ_SI_SJ_NS1E_6fusion15FusionCallbacksIS1I_NS1M_17LinearCombinationISI_fSI_fLNS_15FloatRoundStyleE2EEESH_S1L_JEEENS4_5SM1004TMEM4LOAD26SM100_TMEM_LOAD_16dp256b4xES1C_S1A_NS4_17SM75_U32x4_LDSM_NENS4_14SM90_TMA_STOREES1A_NS4_17SM90_U32x4_STSM_NENS4_39AutoVectorizingCopyWithAssumedAlignmentILi128EEEEEEvvEEEEvNT_6ParamsE,(.L_x_164 - _ZN7cutlass13device_kernelINS_4gemm6kernel13GemmUniversalIN4cute5tupleIJiiiiEEENS1_10collective13CollectiveMmaINS1_35MainloopSm100TmaUmmaWarpSpecializedILi5ELi2ELi4ENS5_IJNS4_1CILi1EEENSA_ILi2EEESB_EEEEENS5_IJNSA_ILi64EEESF_NSA_ILi32EEEEEENS_6half_tENS5_IJlSB_lEEESI_SJ_NS4_8TiledMMAINS4_8MMA_AtomIJNS4_20SM100_MMA_F16BF16_SSISI_SI_fLi64ELi64ELNS4_4UMMA5MajorE0ELSO_0ELNSN_7ScaleInE0ELSP_0EEEEEENS4_6LayoutINS5_IJSB_SB_SB_EEENS5_IJNSA_ILi0EEESU_SU_EEEEENS5_IJNS4_10UnderscoreESX_SX_EEEEENS4_23SM90_TMA_LOAD_MULTICASTENS4_14ComposedLayoutINS4_7SwizzleILi2ELi4ELi3EEENS4_18smem_ptr_flag_bitsILi16EEENSS_INS5_IJNSA_ILi8EEESG_EEENS5_IJSG_SB_EEEEEEEvNS4_8identityENS4_13SM90_TMA_LOADES1A_vS1B_EENS_8epilogue10collective18CollectiveEpilogueINS1E_23Sm100TmaWarpSpecializedILi3ELi2ELi16ELb1ELb0EEEJSH_NS5_IJNSS_ISF_SB_EENSS_ISG_SB_EEEEESI_SJ_SI_SJ_NS1E_6fusion15FusionCallbacksIS1I_NS1M_17LinearCombinationISI_fSI_fLNS_15FloatRoundStyleE2EEESH_S1L_JEEENS4_5SM1004TMEM4LOAD26SM100_TMEM_LOAD_16dp256b4xES1C_S1A_NS4_17SM75_U32x4_LDSM_NENS4_14SM90_TMA_STOREES1A_NS4_17SM90_U32x4_STSM_NENS4_39AutoVectorizingCopyWithAssumedAlignmentILi128EEEEEEvvEEEEvNT_6ParamsE)
        .other          _ZN7cutlass13device_kernelINS_4gemm6kernel13GemmUniversalIN4cute5tupleIJiiiiEEENS1_10collective13CollectiveMmaINS1_35MainloopSm100TmaUmmaWarpSpecializedILi5ELi2ELi4ENS5_IJNS4_1CILi1EEENSA_ILi2EEESB_EEEEENS5_IJNSA_ILi64EEESF_NSA_ILi32EEEEEENS_6half_tENS5_IJlSB_lEEESI_SJ_NS4_8TiledMMAINS4_8MMA_AtomIJNS4_20SM100_MMA_F16BF16_SSISI_SI_fLi64ELi64ELNS4_4UMMA5MajorE0ELSO_0ELNSN_7ScaleInE0ELSP_0EEEEEENS4_6LayoutINS5_IJSB_SB_SB_EEENS5_IJNSA_ILi0EEESU_SU_EEEEENS5_IJNS4_10UnderscoreESX_SX_EEEEENS4_23SM90_TMA_LOAD_MULTICASTENS4_14ComposedLayoutINS4_7SwizzleILi2ELi4ELi3EEENS4_18smem_ptr_flag_bitsILi16EEENSS_INS5_IJNSA_ILi8EEESG_EEENS5_IJSG_SB_EEEEEEEvNS4_8identityENS4_13SM90_TMA_LOADES1A_vS1B_EENS_8epilogue10collective18CollectiveEpilogueINS1E_23Sm100TmaWarpSpecializedILi3ELi2ELi16ELb1ELb0EEEJSH_NS5_IJNSS_ISF_SB_EENSS_ISG_SB_EEEEESI_SJ_SI_SJ_NS1E_6fusion15FusionCallbacksIS1I_NS1M_17LinearCombinationISI_fSI_fLNS_15FloatRoundStyleE2EEESH_S1L_JEEENS4_5SM1004TMEM4LOAD26SM100_TMEM_LOAD_16dp256b4xES1C_S1A_NS4_17SM75_U32x4_LDSM_NENS4_14SM90_TMA_STOREES1A_NS4_17SM90_U32x4_STSM_NENS4_39AutoVectorizingCopyWithAssumedAlignmentILi128EEEEEEvvEEEEvNT_6ParamsE,@"STO_CUDA_ENTRY STV_DEFAULT"
_ZN7cutlass13device_kernelINS_4gemm6kernel13GemmUniversalIN4cute5tupleIJiiiiEEENS1_10collective13CollectiveMmaINS1_35MainloopSm100TmaUmmaWarpSpecializedILi5ELi2ELi4ENS5_IJNS4_1CILi1EEENSA_ILi2EEESB_EEEEENS5_IJNSA_ILi64EEESF_NSA_ILi32EEEEEENS_6half_tENS5_IJlSB_lEEESI_SJ_NS4_8TiledMMAINS4_8MMA_AtomIJNS4_20SM100_MMA_F16BF16_SSISI_SI_fLi64ELi64ELNS4_4UMMA5MajorE0ELSO_0ELNSN_7ScaleInE0ELSP_0EEEEEENS4_6LayoutINS5_IJSB_SB_SB_EEENS5_IJNSA_ILi0EEESU_SU_EEEEENS5_IJNS4_10UnderscoreESX_SX_EEEEENS4_23SM90_TMA_LOAD_MULTICASTENS4_14ComposedLayoutINS4_7SwizzleILi2ELi4ELi3EEENS4_18smem_ptr_flag_bitsILi16EEENSS_INS5_IJNSA_ILi8EEESG_EEENS5_IJSG_SB_EEEEEEEvNS4_8identityENS4_13SM90_TMA_LOADES1A_vS1B_EENS_8epilogue10collective18CollectiveEpilogueINS1E_23Sm100TmaWarpSpecializedILi3ELi2ELi16ELb1ELb0EEEJSH_NS5_IJNSS_ISF_SB_EENSS_ISG_SB_EEEEESI_SJ_SI_SJ_NS1E_6fusion15FusionCallbacksIS1I_NS1M_17LinearCombinationISI_fSI_fLNS_15FloatRoundStyleE2EEESH_S1L_JEEENS4_5SM1004TMEM4LOAD26SM100_TMEM_LOAD_16dp256b4xES1C_S1A_NS4_17SM75_U32x4_LDSM_NENS4_14SM90_TMA_STOREES1A_NS4_17SM90_U32x4_STSM_NENS4_39AutoVectorizingCopyWithAssumedAlignmentILi128EEEEEEvvEEEEvNT_6ParamsE:
[----:B------:R-:W1:Y:S01]  /*0000*/  LDC R1, c[0x0][0x37c] ;  /* 0x0000df00ff017b82 */ /* 0x000e620000000800 */
[----:B------:R-:W2:Y:S01]  /*0010*/  S2R R55, SR_TID.X ;  /* 0x0000000000377919 */ /* 0x000ea20000002100 */
[----:B------:R-:W3:Y:S01]  /*0020*/  LDCU.64 UR8, c[0x0][0x890] ;  /* 0x00011200ff0877ac */ /* 0x000ee20008000a00 */
[----:B------:R-:W-:Y:S02]  /*0030*/  PRMT R45, RZ, 0x7610, R45 ;  /* 0x00007610ff2d7816 */ /* 0x000fe4000000002d */
[----:B------:R-:W-:Y:S01]  /*0040*/  ELECT P3, URZ, PT ;  /* 0x0000000000ff782f */ /* 0x000fe20003860000 */
[----:B---3--:R-:W-:-:S04]  /*0050*/  UISETP.NE.U32.AND UP0, UPT, UR8, URZ, UPT ;  /* 0x000000ff0800728c */ /* 0x008fc8000bf05070 */
[----:B------:R-:W-:Y:S01]  /*0060*/  UISETP.NE.AND.EX UP0, UPT, UR9, URZ, UPT, UP0 ;  /* 0x000000ff0900728c */ /* 0x000fe2000bf05300 */
[----:B--2---:R-:W-:-:S05]  /*0070*/  SHF.R.U32.HI R46, RZ, 0x5, R55 ;  /* 0x00000005ff2e7819 */ /* 0x004fca0000011637 */
[----:B------:R-:W2:Y:S02]  /*0080*/  SHFL.IDX PT, R0, R46, RZ, 0x1f ;  /* 0x00001fff2e007589 */ /* 0x000ea400000e0000 */
[----:B--2---:R-:W-:Y:S01]  /*0090*/  R2UR UR22, R0 ;  /* 0x00000000001672ca */ /* 0x004fe200000e0000 */
[----:B-1----:R-:W-:-:S14]  /*00a0*/  BRA.U UP0, `(.L_x_0) ;  /* 0x0000000100307547 */ /* 0x002fdc000b800000 */
[----:B------:R-:W1:Y:S02]  /*00b0*/  LDCU.64 UR4, c[0x0][0x888] ;  /* 0x00011100ff0477ac */ /* 0x000e640008000a00 */
[----:B-1----:R-:W-:-:S04]  /*00c0*/  UISETP.NE.U32.AND UP0, UPT, UR4, URZ, UPT ;  /* 0x000000ff0400728c */ /* 0x002fc8000bf05070 */
[----:B------:R-:W-:-:S09]  /*00d0*/  UISETP.NE.AND.EX UP0, UPT, UR5, URZ, UPT, UP0 ;  /* 0x000000ff0500728c */ /* 0x000fd2000bf05300 */
[----:B------:R-:W-:Y:S05]  /*00e0*/  BRA.U !UP0, `(.L_x_1) ;  /* 0x0000000108147547 */ /* 0x000fea000b800000 */
[----:B------:R-:W1:Y:S01]  /*00f0*/  LDC.64 R26, c[0x0][0x888] ;  /* 0x00022200ff1a7b82 */ /* 0x000e620000000a00 */
[----:B------:R-:W1:Y:S02]  /*0100*/  LDCU.64 UR4, c[0x0][0x358] ;  /* 0x00006b00ff0477ac */ /* 0x000e640008000a00 */
[----:B-1----:R1:W5:Y:S01]  /*0110*/  LDG.E R26, desc[UR4][R26.64] ;  /* 0x000000041a1a7981 */ /* 0x002362000c1e1900 */
[----:B------:R-:W-:Y:S01]  /*0120*/  HFMA2 R45, -RZ, RZ, 0, 5.9604644775390625e-08 ;  /* 0x00000001ff2d7431 */ /* 0x000fe200000001ff */
[----:B------:R-:W-:Y:S05]  /*0130*/  BRA `(.L_x_0) ;  /* 0x00000000000c7947 */ /* 0x000fea0003800000 */
.L_x_1:
[----:B------:R-:W1:Y:S01]  /*0140*/  LDCU UR4, c[0x0][0x880] ;  /* 0x00011000ff0477ac */ /* 0x000e620008000800 */
[----:B------:R-:W-:Y:S01]  /*0150*/  HFMA2 R45, -RZ, RZ, 0, 5.9604644775390625e-08 ;  /* 0x00000001ff2d7431 */ /* 0x000fe200000001ff */
[----:B-1----:R-:W-:-:S07]  /*0160*/  MOV R26, UR4 ;  /* 0x00000004001a7c02 */ /* 0x002fce0008000f00 */
.L_x_0:
[----:B------:R-:W2:Y:S02]  /*0170*/  LDCU.64 UR4, c[0x0][0x8b0] ;  /* 0x00011600ff0477ac */ /* 0x000ea40008000a00 */
[----:B--2---:R-:W-:-:S04]  /*0180*/  UISETP.NE.U32.AND UP0, UPT, UR4, URZ, UPT ;  /* 0x000000ff0400728c */ /* 0x004fc8000bf05070 */
[----:B------:R-:W-:-:S09]  /*0190*/  UISETP.NE.AND.EX UP0, UPT, UR5, URZ, UPT, UP0 ;  /* 0x000000ff0500728c */ /* 0x000fd2000bf05300 */
[----:B------:R-:W-:Y:S05]  /*01a0*/  BRA.U UP0, `(.L_x_2) ;  /* 0x0000000100287547 */ /* 0x000fea000b800000 */
[----:B------:R-:W2:Y:S02]  /*01b0*/  LDCU.64 UR4, c[0x0][0x8a8] ;  /* 0x00011500ff0477ac */ /* 0x000ea40008000a00 */
[----:B--2---:R-:W-:-:S04]  /*01c0*/  UISETP.NE.U32.AND UP0, UPT, UR4, URZ, UPT ;  /* 0x000000ff0400728c */ /* 0x004fc8000bf05070 */
[----:B------:R-:W-:-:S09]  /*01d0*/  UISETP.NE.AND.EX UP0, UPT, UR5, URZ, UPT, UP0 ;  /* 0x000000ff0500728c */ /* 0x000fd2000bf05300 */
[----:B------:R-:W-:Y:S05]  /*01e0*/  BRA.U !UP0, `(.L_x_3) ;  /* 0x0000000108107547 */ /* 0x000fea000b800000 */
[----:B------:R-:W2:Y:S01]  /*01f0*/  LDC.64 R24, c[0x0][0x8a8] ;  /* 0x00022a00ff187b82 */ /* 0x000ea20000000a00 */
[----:B------:R-:W2:Y:S02]  /*0200*/  LDCU.64 UR4, c[0x0][0x358] ;  /* 0x00006b00ff0477ac */ /* 0x000ea40008000a00 */
[----:B--2---:R2:W5:Y:S01]  /*0210*/  LDG.E R24, desc[UR4][R24.64] ;  /* 0x0000000418187981 */ /* 0x004562000c1e1900 */
[----:B------:R-:W-:Y:S05]  /*0220*/  BRA `(.L_x_2) ;  /* 0x0000000000087947 */ /* 0x000fea0003800000 */
.L_x_3:
[----:B------:R-:W2:Y:S02]  /*0230*/  LDCU UR4, c[0x0][0x8a0] ;  /* 0x00011400ff0477ac */ /* 0x000ea40008000800 */
[----:B--2---:R-:W-:Y:S02]  /*0240*/  MOV R24, UR4 ;  /* 0x0000000400187c02 */ /* 0x004fe40008000f00 */
.L_x_2:
[----:B------:R-:W-:Y:S01]  /*0250*/  IMAD.U32 R0, RZ, RZ, UR22 ;  /* 0x00000016ff007e24 */ /* 0x000fe2000f8e00ff */
[----:B------:R-:W-:Y:S04]  /*0260*/  BSSY.RECONVERGENT B0, `(.L_x_4) ;  /* 0x000000c000007945 */ /* 0x000fe80003800200 */
[C---:B------:R-:W-:Y:S02]  /*0270*/  ISETP.NE.OR P1, PT, R0.reuse, 0x1, !P3 ;  /* 0x000000010000780c */ /* 0x040fe40005f25670 */
[----:B------:R-:W-:-:S11]  /*0280*/  ISETP.NE.OR P0, PT, R0, 0x3, !P3 ;  /* 0x000000030000780c */ /* 0x000fd60005f05670 */
[----:B------:R-:W-:Y:S05]  /*0290*/  @P1 BRA `(.L_x_5) ;  /* 0x0000000000201947 */ /* 0x000fea0003800000 */
[----:B------:R-:W3:Y:S02]  /*02a0*/  LDCU.64 UR4, c[0x0][0x348] ;  /* 0x00006900ff0477ac */ /* 0x000ee40008000a00 */
[----:B---3--:R-:W-:Y:S02]  /*02b0*/  UIADD3 UR6, UP1, UPT, UR4, 0x80, URZ ;  /* 0x0000008004067890 */ /* 0x008fe4000ff3e0ff */
[----:B------:R-:W-:Y:S02]  /*02c0*/  UIADD3 UR4, UP0, UPT, UR4, 0x180, URZ ;  /* 0x0000018004047890 */ /* 0x000fe4000ff1e0ff */
[----:B------:R-:W-:Y:S02]  /*02d0*/  UIADD3.X UR7, UPT, UPT, URZ, UR5, URZ, UP1, !UPT ;  /* 0x00000005ff077290 */ /* 0x000fe40008ffe4ff */
[----:B------:R-:W-:-:S07]  /*02e0*/  UIADD3.X UR5, UPT, UPT, URZ, UR5, URZ, UP0, !UPT ;  /* 0x00000005ff057290 */ /* 0x000fce00087fe4ff */
[----:B------:R3:W-:Y:S02]  /*02f0*/  UTMACCTL.PF [UR6] ;  /* 0x00000000060079b9 */ /* 0x0007e40008040000 */
[----:B------:R3:W-:Y:S02]  /*0300*/  UTMACCTL.PF [UR4] ;  /* 0x00000000040079b9 */ /* 0x0007e40008040000 */
[----:B---3--:R-:W-:Y:S01]  /*0310*/  NOP ;  /* 0x0000000000007918 */ /* 0x008fe20000000000 */
.L_x_5:
[----:B------:R-:W-:Y:S05]  /*0320*/  BSYNC.RECONVERGENT B0 ;  /* 0x0000000000007941 */ /* 0x000fea0003800200 */
.L_x_4:
[----:B------:R-:W-:Y:S04]  /*0330*/  BSSY.RECONVERGENT B0, `(.L_x_6) ;  /* 0x000000a000007945 */ /* 0x000fe80003800200 */
        /* <DEDUP_REMOVED lines=9> */
.L_x_7:
[----:B------:R-:W-:Y:S05]  /*03d0*/  BSYNC.RECONVERGENT B0 ;  /* 0x0000000000007941 */ /* 0x000fea0003800200 */
.L_x_6:
[----:B------:R-:W3:Y:S01]  /*03e0*/  LDCU.64 UR4, c[0x0][0x888] ;  /* 0x00011100ff0477ac */ /* 0x000ee20008000a00 */
[----:B------:R-:W-:Y:S02]  /*03f0*/  UISETP.EQ.U32.AND UP1, UPT, UR8, URZ, UPT ;  /* 0x000000ff0800728c */ /* 0x000fe4000bf22070 */
[----:B------:R-:W-:Y:S02]  /*0400*/  UPLOP3.LUT UP3, UPT, UPT, UPT, UPT, 0x80, 0x8 ;  /* 0x000000000008789c */ /* 0x000fe40003f6f070 */
[----:B---3--:R-:W-:-:S04]  /*0410*/  UISETP.NE.U32.AND UP0, UPT, UR4, URZ, UPT ;  /* 0x000000ff0400728c */ /* 0x008fc8000bf05070 */
[----:B------:R-:W-:-:S04]  /*0420*/  UISETP.NE.AND.EX UP0, UPT, UR5, URZ, UPT, UP0 ;  /* 0x000000ff0500728c */ /* 0x000fc8000bf05300 */
[----:B------:R-:W-:-:S04]  /*0430*/  UISETP.EQ.OR.EX UP2, UPT, UR9, URZ, !UP0, UP1 ;  /* 0x000000ff0900728c */ /* 0x000fc8000c742710 */
[----:B------:R-:W-:-:S06]  /*0440*/  UP2UR UR4, UPR, URZ, 0x4 ;  /* 0x00000004ff047883 */ /* 0x000fcc0008000000 */
[----:B------:R-:W-:Y:S01]  /*0450*/  MOV R49, UR4 ;  /* 0x0000000400317c02 */ /* 0x000fe20008000f00 */
[----:B------:R-:W-:Y:S06]  /*0460*/  BRA.U !UP2, `(.L_x_8) ;  /* 0x000000010a207547 */ /* 0x000fec000b800000 */
[----:B------:R-:W-:Y:S01]  /*0470*/  UISETP.NE.U32.AND UP1, UPT, UR8, URZ, UPT ;  /* 0x000000ff0800728c */ /* 0x000fe2000bf25070 */
[----:B-----5:R-:W-:Y:S01]  /*0480*/  FSETP.NEU.AND P0, PT, R26, RZ, PT ;  /* 0x000000ff1a00720b */ /* 0x020fe20003f0d000 */
[----:B------:R-:W-:Y:S02]  /*0490*/  USEL UR4, URZ, 0xffffffff, UP0 ;  /* 0xffffffffff047887 */ /* 0x000fe40008000000 */
[----:B------:R-:W-:-:S10]  /*04a0*/  UISETP.NE.AND.EX UP1, UPT, UR9, URZ, UPT, UP1 ;  /* 0x000000ff0900728c */ /* 0x000fd4000bf25310 */
[----:B------:R-:W-:Y:S01]  /*04b0*/  VOTEU.ANY UP0, P0 ;  /* 0x0000000000ff7886 */ /* 0x000fe20000000100 */
[----:B------:R-:W-:-:S04]  /*04c0*/  @!UP1 USEL UR4, URZ, 0xffffffff, UP0 ;  /* 0xffffffffff049887 */ /* 0x000fc80008000000 */
[----:B------:R-:W-:-:S04]  /*04d0*/  ULOP3.LUT UR4, UR4, 0x1, URZ, 0xc0, !UPT ;  /* 0x0000000104047892 */ /* 0x000fc8000f8ec0ff */
[----:B------:R-:W-:-:S11]  /*04e0*/  UISETP.NE.U32.AND UP3, UPT, UR4, 0x1, UPT ;  /* 0x000000010400788c */ /* 0x000fd6000bf65070 */
.L_x_8:
[----:B------:R-:W3:Y:S01]  /*04f0*/  SHFL.IDX PT, R2, R46, RZ, 0x1f ;  /* 0x00001fff2e027589 */ /* 0x000ee200000e0000 */
[----:B------:R-:W-:-:S04]  /*0500*/  UISETP.NE.AND UP0, UPT, UR22, 0x2, UPT ;  /* 0x000000021600788c */ /* 0x000fc8000bf05270 */
[----:B------:R-:W-:Y:S01]  /*0510*/  USEL UR37, URZ, 0x1, UP0 ;  /* 0x00000001ff257887 */ /* 0x000fe20008000000 */
[----:B---3--:R-:W-:-:S13]  /*0520*/  ISETP.NE.AND P0, PT, R2, RZ, PT ;  /* 0x000000ff0200720c */ /* 0x008fda0003f05270 */
[----:B------:R-:W-:Y:S05]  /*0530*/  @P0 BRA `(.L_x_9) ;  /* 0x0000000000600947 */ /* 0x000fea0003800000 */
[----:B------:R-:W3:Y:S01]  /*0540*/  S2UR UR4, SR_CgaCtaId ;  /* 0x00000000000479c3 */ /* 0x000ee20000008800 */
[----:B------:R-:W-:Y:S01]  /*0550*/  UMOV UR5, 0x400 ;  /* 0x0000040000057882 */ /* 0x000fe20000000000 */
[----:B------:R-:W-:Y:S01]  /*0560*/  UMOV UR8, 0x1 ;  /* 0x0000000100087882 */ /* 0x000fe20000000000 */
[----:B------:R-:W-:Y:S01]  /*0570*/  UMOV UR6, 0x2 ;  /* 0x0000000200067882 */ /* 0x000fe20000000000 */
[----:B------:R-:W-:-:S04]  /*0580*/  UIADD3 UR8, UPT, UPT, -UR8, 0x100000, URZ ;  /* 0x0010000008087890 */ /* 0x000fc8000fffe1ff */
[----:B------:R-:W-:Y:S02]  /*0590*/  USHF.L.U32 UR9, UR8, 0xb, URZ ;  /* 0x0000000b08097899 */ /* 0x000fe400080006ff */
[----:B------:R-:W-:Y:S02]  /*05a0*/  USHF.L.U32 UR8, UR8, 0x1, URZ ;  /* 0x0000000108087899 */ /* 0x000fe400080006ff */
[----:B------:R-:W-:-:S04]  /*05b0*/  UIADD3 UR6, UPT, UPT, -UR6, 0x100000, URZ ;  /* 0x0010000006067890 */ /* 0x000fc8000fffe1ff */
[----:B------:R-:W-:Y:S02]  /*05c0*/  USHF.L.U32 UR7, UR6, 0xb, URZ ;  /* 0x0000000b06077899 */ /* 0x000fe400080006ff */
[----:B------:R-:W-:Y:S01]  /*05d0*/  USHF.L.U32 UR6, UR6, 0x1, URZ ;  /* 0x0000000106067899 */ /* 0x000fe200080006ff */
[----:B------:R-:W-:Y:S01]  /*05e0*/  ELECT P0, URZ, PT ;  /* 0x0000000000ff782f */ /* 0x000fe20003800000 */
[----:B---3--:R-:W-:Y:S01]  /*05f0*/  ULEA UR4, UR4, UR5, 0x18 ;  /* 0x0000000504047291 */ /* 0x008fe2000f8ec0ff */
[----:B------:R-:W3:Y:S11]  /*0600*/  FENCE.VIEW.ASYNC.S ;  /* 0x00000000000073c6 */ /* 0x000ef60000000000 */
[----:B---3--:R3:W4:Y:S01]  /*0610*/  SYNCS.EXCH.64 URZ, [UR4], UR8 ;  /* 0x0000000804ff75b2 */ /* 0x0087220008000100 */
[----:B------:R3:W1:Y:S01]  /*0620*/  SYNCS.EXCH.64 URZ, [UR4+0x28], UR6 ;  /* 0x0000280604ff75b2 */ /* 0x0006620008000100 */
        /* <DEDUP_REMOVED lines=8> */
[----:B------:R-:W-:Y:S01]  /*06b0*/  NOP ;  /* 0x0000000000007918 */ /* 0x000fe20000000000 */
.L_x_9:
[----:B------:R-:W2:Y:S01]  /*06c0*/  SHFL.IDX PT, R2, R46, RZ, 0x1f ;  /* 0x00001fff2e027589 */ /* 0x000ea200000e0000 */
[----:B------:R-:W-:Y:S01]  /*06d0*/  NOP ;  /* 0x0000000000007918 */ /* 0x000fe20000000000 */
[----:B--2---:R-:W-:-:S13]  /*06e0*/  ISETP.NE.AND P0, PT, R2, 0x1, PT ;  /* 0x000000010200780c */ /* 0x004fda0003f05270 */
[----:B------:R-:W-:Y:S05]  /*06f0*/  @P0 BRA `(.L_x_10) ;  /* 0x0000000000500947 */ /* 0x000fea0003800000 */
[----:B---3--:R-:W2:Y:S01]  /*0700*/  S2UR UR4, SR_CgaCtaId ;  /* 0x00000000000479c3 */ /* 0x008ea20000008800 */
        /* <DEDUP_REMOVED lines=10> */
[----:B--2---:R-:W-:Y:S01]  /*07b0*/  ULEA UR4, UR4, UR5, 0x18 ;  /* 0x0000000504047291 */ /* 0x004fe2000f8ec0ff */
[----:B------:R-:W2:Y:S11]  /*07c0*/  FENCE.VIEW.ASYNC.S ;  /* 0x00000000000073c6 */ /* 0x000eb60000000000 */
[----:B--2---:R2:W3:Y:S01]  /*07d0*/  SYNCS.EXCH.64 URZ, [UR4+0x50], UR8 ;  /* 0x0000500804ff75b2 */ /* 0x0044e20008000100 */
[----:B------:R2:W1:Y:S01]  /*07e0*/  SYNCS.EXCH.64 URZ, [UR4+0x68], UR6 ;  /* 0x0000680604ff75b2 */ /* 0x0004620008000100 */
[----:B------:R2:W1:Y:S01]  /*07f0*/  SYNCS.EXCH.64 URZ, [UR4+0x58], UR8 ;  /* 0x0000580804ff75b2 */ /* 0x0004620008000100 */
[----:B------:R2:W1:Y:S01]  /*0800*/  SYNCS.EXCH.64 URZ, [UR4+0x70], UR6 ;  /* 0x0000700604ff75b2 */ /* 0x0004620008000100 */
[----:B------:R2:W1:Y:S01]  /*0810*/  SYNCS.EXCH.64 URZ, [UR4+0x60], UR8 ;  /* 0x0000600804ff75b2 */ /* 0x0004620008000100 */
[----:B------:R2:W1:Y:S01]  /*0820*/  SYNCS.EXCH.64 URZ, [UR4+0x78], UR6 ;  /* 0x0000780604ff75b2 */ /* 0x0004620008000100 */
[----:B------:R-:W-:Y:S01]  /*0830*/  NOP ;  /* 0x0000000000007918 */ /* 0x000fe20000000000 */
.L_x_10:
[----:B------:R-:W4:Y:S01]  /*0840*/  SHFL.IDX PT, R2, R46, RZ, 0x1f ;  /* 0x00001fff2e027589 */ /* 0x000f2200000e0000 */
[----:B------:R-:W-:Y:S01]  /*0850*/  NOP ;  /* 0x0000000000007918 */ /* 0x000fe20000000000 */
[----:B----4-:R-:W-:-:S13]  /*0860*/  ISETP.NE.AND P0, PT, R2, 0x3, PT ;  /* 0x000000030200780c */ /* 0x010fda0003f05270 */
[----:B------:R-:W-:Y:S05]  /*0870*/  @P0 BRA `(.L_x_11) ;  /* 0x0000000000300947 */ /* 0x000fea0003800000 */
[----:B--23--:R-:W2:Y:S01]  /*0880*/  S2UR UR6, SR_CgaCtaId ;  /* 0x00000000000679c3 */ /* 0x00cea20000008800 */
[----:B------:R-:W-:Y:S01]  /*0890*/  UMOV UR4, 0x400 ;  /* 0x0000040000047882 */ /* 0x000fe20000000000 */
[----:B------:R-:W-:Y:S01]  /*08a0*/  UMOV UR5, 0x20 ;  /* 0x0000002000057882 */ /* 0x000fe20000000000 */
[----:B------:R-:W-:Y:S01]  /*08b0*/  ELECT P0, URZ, PT ;  /* 0x0000000000ff782f */ /* 0x000fe20003800000 */
[----:B--2---:R-:W-:Y:S02]  /*08c0*/  ULEA UR6, UR6, UR4, 0x18 ;  /* 0x0000000406067291 */ /* 0x004fe4000f8ec0ff */
[----:B------:R-:W-:-:S04]  /*08d0*/  UIADD3 UR4, UPT, UPT, -UR5, 0x100000, URZ ;  /* 0x0010000005047890 */ /* 0x000fc8000fffe1ff */
[----:B------:R-:W-:Y:S02]  /*08e0*/  USHF.L.U32 UR5, UR4, 0xb, URZ ;  /* 0x0000000b04057899 */ /* 0x000fe400080006ff */
[----:B------:R-:W-:Y:S01]  /*08f0*/  USHF.L.U32 UR4, UR4, 0x1, URZ ;  /* 0x0000000104047899 */ /* 0x000fe200080006ff */
[----:B------:R-:W2:Y:S11]  /*0900*/  FENCE.VIEW.ASYNC.S ;  /* 0x00000000000073c6 */ /* 0x000eb60000000000 */
[----:B--2---:R4:W2:Y:S01]  /*0910*/  SYNCS.EXCH.64 URZ, [UR6+0x80], UR4 ;  /* 0x0000800406ff75b2 */ /* 0x0048a20008000100 */
[----:B------:R4:W3:Y:S02]  /*0920*/  SYNCS.EXCH.64 URZ, [UR6+0x88], UR4 ;  /* 0x0000880406ff75b2 */ /* 0x0008e40008000100 */
[----:B----4-:R-:W-:Y:S01]  /*0930*/  NOP ;  /* 0x0000000000007918 */ /* 0x010fe20000000000 */
.L_x_11:
[----:B------:R-:W4:Y:S01]  /*0940*/  SHFL.IDX PT, R2, R46, RZ, 0x1f ;  /* 0x00001fff2e027589 */ /* 0x000f2200000e0000 */
[----:B------:R-:W-:Y:S01]  /*0950*/  NOP ;  /* 0x0000000000007918 */ /* 0x000fe20000000000 */
[----:B----4-:R-:W-:-:S13]  /*0960*/  ISETP.NE.AND P0, PT, R2, 0x4, PT ;  /* 0x000000040200780c */ /* 0x010fda0003f05270 */
[----:B------:R-:W-:Y:S05]  /*0970*/  @P0 BRA `(.L_x_12) ;  /* 0x00000000004c0947 */ /* 0x000fea0003800000 */
[----:B--23--:R-:W2:Y:S01]  /*0980*/  S2UR UR6, SR_CgaCtaId ;  /* 0x00000000000679c3 */ /* 0x00cea20000008800 */
[----:B------:R-:W-:Y:S01]  /*0990*/  UMOV UR4, 0x1e0 ;  /* 0x000001e000047882 */ /* 0x000fe20000000000 */
[----:B------:R-:W-:Y:S01]  /*09a0*/  UMOV UR5, 0x400 ;  /* 0x0000040000057882 */ /* 0x000fe20000000000 */
[----:B------:R-:W-:Y:S01]  /*09b0*/  USEL UR4, UR4, 0x1a0, UP3 ;  /* 0x000001a004047887 */ /* 0x000fe20009800000 */
[----:B------:R-:W-:Y:S01]  /*09c0*/  UMOV UR8, 0x1 ;  /* 0x0000000100087882 */ /* 0x000fe20000000000 */
[----:B------:R-:W-:Y:S01]  /*09d0*/  ELECT P0, URZ, PT ;  /* 0x0000000000ff782f */ /* 0x000fe20003800000 */
[----:B------:R-:W-:-:S04]  /*09e0*/  UIADD3 UR8, UPT, UPT, -UR8, 0x100000, URZ ;  /* 0x0010000008087890 */ /* 0x000fc8000fffe1ff */
[----:B------:R-:W-:Y:S02]  /*09f0*/  USHF.L.U32 UR9, UR8, 0xb, URZ ;  /* 0x0000000b08097899 */ /* 0x000fe400080006ff */
[----:B------:R-:W-:Y:S02]  /*0a00*/  USHF.L.U32 UR8, UR8, 0x1, URZ ;  /* 0x0000000108087899 */ /* 0x000fe400080006ff */
[----:B--2---:R-:W-:Y:S02]  /*0a10*/  ULEA UR6, UR6, UR5, 0x18 ;  /* 0x0000000506067291 */ /* 0x004fe4000f8ec0ff */
[----:B------:R-:W-:-:S04]  /*0a20*/  UIADD3 UR4, UPT, UPT, -UR4, 0x100000, URZ ;  /* 0x0010000004047890 */ /* 0x000fc8000fffe1ff */
[----:B------:R-:W-:Y:S02]  /*0a30*/  USHF.L.U32 UR5, UR4, 0xb, URZ ;  /* 0x0000000b04057899 */ /* 0x000fe400080006ff */
[----:B------:R-:W-:Y:S01]  /*0a40*/  USHF.L.U32 UR4, UR4, 0x1, URZ ;  /* 0x0000000104047899 */ /* 0x000fe200080006ff */
[----:B------:R-:W2:Y:S03]  /*0a50*/  FENCE.VIEW.ASYNC.S ;  /* 0x00000000000073c6 */ /* 0x000ea60000000000 */
[----:B--2---:R4:W2:Y:S08]  /*0a60*/  SYNCS.EXCH.64 URZ, [UR6+0x90], UR8 ;  /* 0x0000900806ff75b2 */ /* 0x0048b00008000100 */
[----:B------:R4:W3:Y:S01]  /*0a70*/  SYNCS.EXCH.64 URZ, [UR6+0xa0], UR4 ;  /* 0x0000a00406ff75b2 */ /* 0x0008e20008000100 */
[----:B------:R4:W1:Y:S01]  /*0a80*/  SYNCS.EXCH.64 URZ, [UR6+0x98], UR8 ;  /* 0x0000980806ff75b2 */ /* 0x0008620008000100 */
[----:B------:R4:W1:Y:S02]  /*0a90*/  SYNCS.EXCH.64 URZ, [UR6+0xa8], UR4 ;  /* 0x0000a80406ff75b2 */ /* 0x0008640008000100 */
[----:B----4-:R-:W-:Y:S01]  /*0aa0*/  NOP ;  /* 0x0000000000007918 */ /* 0x010fe20000000000 */
.L_x_12:
[----:B------:R-:W4:Y:S01]  /*0ab0*/  SHFL.IDX PT, R2, R46, RZ, 0x1f ;  /* 0x00001fff2e027589 */ /* 0x000f2200000e0000 */
[----:B------:R-:W-:Y:S01]  /*0ac0*/  NOP ;  /* 0x0000000000007918 */ /* 0x000fe20000000000 */
[----:B----4-:R-:W-:-:S13]  /*0ad0*/  ISETP.NE.AND P0, PT, R2, 0x5, PT ;  /* 0x000000050200780c */ /* 0x010fda0003f05270 */
[----:B------:R-:W-:Y:S05]  /*0ae0*/  @P0 BRA `(.L_x_13) ;  /* 0x0000000000580947 */ /* 0x000fea0003800000 */
[----:B--23--:R-:W2:Y:S01]  /*0af0*/  S2UR UR4, SR_CgaCtaId ;  /* 0x00000000000479c3 */ /* 0x00cea20000008800 */
        /* <DEDUP_REMOVED lines=12> */
[----:B--2---:R4:W2:Y:S01]  /*0bc0*/  SYNCS.EXCH.64 URZ, [UR4+0xb0], UR8 ;  /* 0x0000b00804ff75b2 */ /* 0x0048a20008000100 */
[----:B------:R4:W3:Y:S01]  /*0bd0*/  SYNCS.EXCH.64 URZ, [UR4+0xd0], UR6 ;  /* 0x0000d00604ff75b2 */ /* 0x0008e20008000100 */
[----:B------:R4:W1:Y:S01]  /*0be0*/  SYNCS.EXCH.64 URZ, [UR4+0xb8], UR8 ;  /* 0x0000b80804ff75b2 */ /* 0x0008620008000100 */
[----:B------:R4:W1:Y:S01]  /*0bf0*/  SYNCS.EXCH.64 URZ, [UR4+0xd8], UR6 ;  /* 0x0000d80604ff75b2 */ /* 0x0008620008000100 */
[----:B------:R4:W1:Y:S01]  /*0c00*/  SYNCS.EXCH.64 URZ, [UR4+0xc0], UR8 ;  /* 0x0000c00804ff75b2 */ /* 0x0008620008000100 */
[----:B------:R4:W1:Y:S01]  /*0c10*/  SYNCS.EXCH.64 URZ, [UR4+0xe0], UR6 ;  /* 0x0000e00604ff75b2 */ /* 0x0008620008000100 */
[----:B------:R4:W1:Y:S01]  /*0c20*/  SYNCS.EXCH.64 URZ, [UR4+0xc8], UR8 ;  /* 0x0000c80804ff75b2 */ /* 0x0008620008000100 */
[----:B------:R4:W1:Y:S02]  /*0c30*/  SYNCS.EXCH.64 URZ, [UR4+0xe8], UR6 ;  /* 0x0000e80604ff75b2 */ /* 0x0008640008000100 */
[----:B----4-:R-:W-:Y:S01]  /*0c40*/  NOP ;  /* 0x0000000000007918 */ /* 0x010fe20000000000 */
.L_x_13:
[----:B------:R-:W4:Y:S01]  /*0c50*/  SHFL.IDX PT, R2, R46, RZ, 0x1f ;  /* 0x00001fff2e027589 */ /* 0x000f2200000e0000 */
[----:B------:R-:W1:Y:S01]  /*0c60*/  S2UR UR54, SR_CgaCtaId ;  /* 0x00000000003679c3 */ /* 0x000e620000008800 */
[----:B------:R-:W-:Y:S01]  /*0c70*/  NOP ;  /* 0x0000000000007918 */ /* 0x000fe20000000000 */
[----:B----4-:R-:W-:-:S13]  /*0c80*/  ISETP.NE.AND P0, PT, R2, 0x3, PT ;  /* 0x000000030200780c */ /* 0x010fda0003f05270 */
[----:B-1----:R-:W-:Y:S05]  /*0c90*/  @P0 BRA `(.L_x_14) ;  /* 0x0000000000340947 */ /* 0x002fea0003800000 */
[----:B--23--:R-:W-:Y:S01]  /*0ca0*/  UMOV UR4, 0x400 ;  /* 0x0000040000047882 */ /* 0x00cfe20000000000 */
[----:B------:R-:W-:Y:S01]  /*0cb0*/  UMOV UR6, 0x20 ;  /* 0x0000002000067882 */ /* 0x000fe20000000000 */
[----:B------:R-:W-:Y:S02]  /*0cc0*/  ULEA UR4, UR54, UR4, 0x18 ;  /* 0x0000000436047291 */ /* 0x000fe4000f8ec0ff */
[----:B------:R-:W-:-:S04]  /*0cd0*/  UIADD3 UR6, UPT, UPT, -UR6, 0x100000, URZ ;  /* 0x0010000006067890 */ /* 0x000fc8000fffe1ff */
[----:B------:R-:W-:Y:S02]  /*0ce0*/  USHF.L.U32 UR7, UR6, 0xb, URZ ;  /* 0x0000000b06077899 */ /* 0x000fe400080006ff */
[----:B------:R-:W-:Y:S01]  /*0cf0*/  USHF.L.U32 UR6, UR6, 0x1, URZ ;  /* 0x0000000106067899 */ /* 0x000fe200080006ff */
[----:B------:R-:W-:Y:S01]  /*0d00*/  ELECT P0, URZ, PT ;  /* 0x0000000000ff782f */ /* 0x000fe20003800000 */
[----:B------:R-:W1:Y:S10]  /*0d10*/  FENCE.VIEW.ASYNC.S ;  /* 0x00000000000073c6 */ /* 0x000e740000000000 */
[----:B-1----:R1:W4:Y:S01]  /*0d20*/  SYNCS.EXCH.64 URZ, [UR4+0xf0], UR6 ;  /* 0x0000f00604ff75b2 */ /* 0x0023220008000100 */
[----:B------:R1:W2:Y:S01]  /*0d30*/  SYNCS.EXCH.64 URZ, [UR4+0x100], UR6 ;  /* 0x0001000604ff75b2 */ /* 0x0002a20008000100 */
[----:B------:R1:W3:Y:S01]  /*0d40*/  SYNCS.EXCH.64 URZ, [UR4+0xf8], UR6 ;  /* 0x0000f80604ff75b2 */ /* 0x0002e20008000100 */
[----:B------:R1:W1:Y:S01]  /*0d50*/  SYNCS.EXCH.64 URZ, [UR4+0x108], UR6 ;  /* 0x0001080604ff75b2 */ /* 0x0002620008000100 */
[----:B------:R-:W-:Y:S01]  /*0d60*/  NOP ;  /* 0x0000000000007918 */ /* 0x000fe20000000000 */
.L_x_14:
[----:B-123--:R-:W1:Y:S01]  /*0d70*/  LDCU UR4, c[0x0][0x36c] ;  /* 0x00006d80ff0477ac */ /* 0x00ee620008000800 */
[----:B------:R-:W-:Y:S01]  /*0d80*/  ISETP.NE.OR P3, PT, R0, 0x2, !P3 ;  /* 0x000000020000780c */ /* 0x000fe20005f65670 */
[----:B------:R-:W-:Y:S01]  /*0d90*/  NOP ;  /* 0x0000000000007918 */ /* 0x000fe20000000000 */
[----:B------:R-:W-:Y:S01]  /*0da0*/  LOP3.LUT R0, R55, 0x1f, RZ, 0xc0, !PT ;  /* 0x0000001f37007812 */ /* 0x000fe200078ec0ff */
[----:B------:R-:W-:Y:S02]  /*0db0*/  UISETP.NE.AND UP4, UPT, UR22, URZ, UPT ;  /* 0x000000ff1600728c */ /* 0x000fe4000bf85270 */
[----:B-1----:R-:W-:-:S09]  /*0dc0*/  UISETP.EQ.U32.AND UP5, UPT, UR4, 0x1, UPT ;  /* 0x000000010400788c */ /* 0x002fd2000bfa2070 */
[----:B------:R-:W-:Y:S05]  /*0dd0*/  BRA.U !UP5, `(.L_x_15) ;  /* 0x000000010d087547 */ /* 0x000fea000b800000 */
[----:B----4-:R-:W-:Y:S01]  /*0de0*/  UCGABAR_ARV ;  /* 0x00000000000079c7 */ /* 0x010fe20008000000 */
[----:B------:R-:W-:Y:S05]  /*0df0*/  BRA `(.L_x_16) ;  /* 0x0000000000047947 */ /* 0x000fea0003800000 */
.L_x_15:
[----:B----4-:R-:W-:Y:S01]  /*0e00*/  NOP ;  /* 0x0000000000007918 */ /* 0x010fe20000000000 */
.L_x_16:
[----:B------:R-:W1:Y:S01]  /*0e10*/  S2UR UR7, SR_CTAID.X ;  /* 0x00000000000779c3 */ /* 0x000e620000002500 */
[----:B------:R-:W-:-:S05]  /*0e20*/  CS2R.32 R48, SR_CgaSize ;  /* 0x0000000000307805 */ /* 0x000fca0000008a00 */
[----:B------:R-:W-:-:S05]  /*0e30*/  IMAD R48, R48, -0xa0, RZ ;  /* 0xffffff6030307824 */ /* 0x000fca00078e02ff */
[----:B------:R-:W-:-:S14]  /*0e40*/  R2UR UR5, R48 ;  /* 0x00000000300572ca */ /* 0x000fdc00000e0000 */
[----:B------:R-:W2:Y:S01]  /*0e50*/  LDCU UR5, c[0x0][UR5+0x2b0] ;  /* 0x00005600050577ac */ /* 0x000ea20008000800 */
[----:B------:R-:W-:-:S05]  /*0e60*/  CS2R.32 R48, SR_CgaSize ;  /* 0x0000000000307805 */ /* 0x000fca0000008a00 */
[----:B------:R-:W-:-:S05]  /*0e70*/  IMAD R48, R48, -0xa0, RZ ;  /* 0xffffff6030307824 */ /* 0x000fca00078e02ff */
[----:B------:R-:W-:-:S14]  /*0e80*/  R2UR UR4, R48 ;  /* 0x00000000300472ca */ /* 0x000fdc00000e0000 */
[----:B------:R-:W3:Y:S01]  /*0e90*/  LDCU UR4, c[0x0][UR4+0x2b4] ;  /* 0x00005680040477ac */ /* 0x000ee20008000800 */
[----:B------:R-:W4:Y:S01]  /*0ea0*/  S2UR UR8, SR_CTAID.Y ;  /* 0x00000000000879c3 */ /* 0x000f220000002600 */
[----:B------:R-:W-:-:S05]  /*0eb0*/  CS2R.32 R48, SR_CgaSize ;  /* 0x0000000000307805 */ /* 0x000fca0000008a00 */
[----:B------:R-:W-:-:S05]  /*0ec0*/  IMAD R48, R48, -0xa0, RZ ;  /* 0xffffff6030307824 */ /* 0x000fca00078e02ff */
[----:B------:R-:W-:-:S14]  /*0ed0*/  R2UR UR9, R48 ;  /* 0x00000000300972ca */ /* 0x000fdc00000e0000 */
[----:B------:R-:W3:Y:S01]  /*0ee0*/  LDCU UR9, c[0x0][UR9+0x2a0] ;  /* 0x00005400090977ac */ /* 0x000ee20008000800 */
[----:B------:R-:W-:-:S05]  /*0ef0*/  CS2R.32 R48, SR_CgaSize ;  /* 0x0000000000307805 */ /* 0x000fca0000008a00 */
[----:B------:R-:W-:-:S05]  /*0f00*/  IMAD R48, R48, -0xa0, RZ ;  /* 0xffffff6030307824 */ /* 0x000fca00078e02ff */
[----:B------:R-:W-:-:S14]  /*0f10*/  R2UR UR10, R48 ;  /* 0x00000000300a72ca */ /* 0x000fdc00000e0000 */
[----:B------:R-:W3:Y:S01]  /*0f20*/  LDCU UR10, c[0x0][UR10+0x2a4] ;  /* 0x000054800a0a77ac */ /* 0x000ee20008000800 */
[----:B------:R-:W3:Y:S01]  /*0f30*/  S2UR UR36, SR_CTAID.Z ;  /* 0x00000000002479c3 */ /* 0x000ee20000002700 */
[----:B------:R-:W3:Y:S01]  /*0f40*/  LDCU UR23, c[0x0][0xb24] ;  /* 0x00016480ff1777ac */ /* 0x000ee20008000800 */
[----:B------:R-:W3:Y:S01]  /*0f50*/  LDCU UR40, c[0x0][0xb24] ;  /* 0x00016480ff2877ac */ /* 0x000ee20008000800 */
[----:B-1----:R-:W-:Y:S01]  /*0f60*/  I2FP.F32.U32 R3, UR7 ;  /* 0x0000000700037c45 */ /* 0x002fe20008201000 */
[----:B------:R-:W1:Y:S04]  /*0f70*/  LDCU UR27, c[0x0][0xb30] ;  /* 0x00016600ff1b77ac */ /* 0x000e680008000800 */
[----:B--2---:R-:W-:Y:S01]  /*0f80*/  FMUL R3, R3, UR5 ;  /* 0x0000000503037c20 */ /* 0x004fe20008400000 */
[----:B------:R-:W-:Y:S01]  /*0f90*/  USHF.L.U32 UR24, UR54, 0xa, URZ ;  /* 0x0000000a36187899 */ /* 0x000fe200080006ff */
[----:B----4-:R-:W-:Y:S01]  /*0fa0*/  I2FP.F32.U32 R2, UR8 ;  /* 0x0000000800027c45 */ /* 0x010fe20008201000 */
[----:B------:R-:W-:Y:S01]  /*0fb0*/  UMOV UR26, UR7 ;  /* 0x00000007001a7c82 */ /* 0x000fe20008000000 */
[----:B------:R-:W-:-:S02]  /*0fc0*/  UMOV UR30, UR8 ;  /* 0x00000008001e7c82 */ /* 0x000fc40008000000 */
[----:B------:R-:W2:Y:S01]  /*0fd0*/  F2I.U32.TRUNC.NTZ R3, R3 ;  /* 0x0000000300037305 */ /* 0x000ea2000020f000 */
[----:B---3--:R-:W-:Y:S01]  /*0fe0*/  UISETP.GE.AND UP2, UPT, UR23, 0x1, UPT ;  /* 0x000000011700788c */ /* 0x008fe2000bf46270 */
[----:B------:R-:W-:-:S06]  /*0ff0*/  FMUL R2, R2, UR4 ;  /* 0x0000000402027c20 */ /* 0x000fcc0008400000 */
[----:B------:R-:W3:Y:S01]  /*1000*/  F2I.U32.TRUNC.NTZ R2, R2 ;  /* 0x0000000200027305 */ /* 0x000ee2000020f000 */
[----:B--2---:R-:W-:Y:S02]  /*1010*/  R2UR UR4, R3 ;  /* 0x00000000030472ca */ /* 0x004fe400000e0000 */
[----:B---3--:R-:W-:Y:S02]  /*1020*/  R2UR UR6, R2 ;  /* 0x00000000020672ca */ /* 0x008fe400000e0000 */
[----:B------:R-:W-:-:S09]  /*1030*/  PRMT R2, RZ, 0x7610, R2 ;  /* 0x00007610ff027816 */ /* 0x000fd20000000002 */
[----:B------:R-:W-:-:S04]  /*1040*/  UIADD3 UR5, UPT, UPT, -UR4, URZ, URZ ;  /* 0x000000ff04057290 */ /* 0x000fc8000fffe1ff */
[----:B------:R-:W-:Y:S02]  /*1050*/  UIMAD UR5, UR9, UR5, UR7 ;  /* 0x00000005090572a4 */ /* 0x000fe4000f8e0207 */
[----:B------:R-:W-:-:S04]  /*1060*/  UIADD3 UR4, UPT, UPT, -UR6, URZ, URZ ;  /* 0x000000ff06047290 */ /* 0x000fc8000fffe1ff */
[----:B------:R-:W-:Y:S01]  /*1070*/  IMAD.U32 R48, RZ, RZ, UR5 ;  /* 0x00000005ff307e24 */ /* 0x000fe2000f8e00ff */
[----:B------:R-:W-:-:S06]  /*1080*/  UIMAD UR4, UR10, UR4, UR8 ;  /* 0x000000040a0472a4 */ /* 0x000fcc000f8e0208 */
[----:B------:R-:W-:Y:S01]  /*1090*/  IMAD.U32 R47, RZ, RZ, UR4 ;  /* 0x00000004ff2f7e24 */ /* 0x000fe2000f8e00ff */
[----:B-1----:R-:W-:Y:S06]  /*10a0*/  BRA.U UP4, `(.L_x_17) ;  /* 0x00000001042c7547 */ /* 0x002fec000b800000 */
[----:B------:R-:W-:Y:S02]  /*10b0*/  R2UR UR5, R47 ;  /* 0x000000002f0572ca */ /* 0x000fe400000e0000 */
[----:B------:R-:W-:-:S11]  /*10c0*/  R2UR UR4, R48 ;  /* 0x00000000300472ca */ /* 0x000fd600000e0000 */
[----:B------:R-:W-:Y:S02]  /*10d0*/  UISETP.NE.AND UP0, UPT, UR5, URZ, UPT ;  /* 0x000000ff0500728c */ /* 0x000fe4000bf05270 */
[----:B------:R-:W-:Y:S02]  /*10e0*/  UISETP.NE.AND UP1, UPT, UR5, 0x1, UPT ;  /* 0x000000010500788c */ /* 0x000fe4000bf25270 */
[----:B------:R-:W-:-:S04]  /*10f0*/  UISETP.EQ.OR UP0, UPT, UR4, URZ, !UP0 ;  /* 0x000000ff0400728c */ /* 0x000fc8000c702670 */
[----:B------:R-:W-:Y:S02]  /*1100*/  USEL UR5, URZ, 0x1, !UP0 ;  /* 0x00000001ff057887 */ /* 0x000fe4000c000000 */
[----:B------:R-:W-:Y:S02]  /*1110*/  UISETP.NE.AND UP0, UPT, UR4, URZ, UPT ;  /* 0x000000ff0400728c */ /* 0x000fe4000bf05270 */
[----:B------:R-:W-:-:S04]  /*1120*/  USEL UR4, URZ, 0x2, UP1 ;  /* 0x00000002ff047887 */ /* 0x000fc80008800000 */
[----:B------:R-:W-:-:S04]  /*1130*/  USEL UR4, UR4, 0x2, UP0 ;  /* 0x0000000204047887 */ /* 0x000fc80008000000 */
[----:B------:R-:W-:-:S06]  /*1140*/  UIADD3 UR4, UPT, UPT, UR5, UR4, URZ ;  /* 0x0000000405047290 */ /* 0x000fcc000fffe0ff */
[----:B------:R-:W-:Y:S02]  /*1150*/  IMAD.U32 R2, RZ, RZ, UR4 ;  /* 0x00000004ff027e24 */ /* 0x000fe4000f8e00ff */
.L_x_17:
[----:B------:R-:W-:Y:S05]  /*1160*/  BRA.U !UP2, `(.L_x_18) ;  /* 0x000000010ad47547 */ /* 0x000fea000b800000 */
[----:B------:R-:W1:Y:S01]  /*1170*/  LDCU.128 UR12, c[0x0][0xb10] ;  /* 0x00016200ff0c77ac */ /* 0x000e620008000c00 */
[----:B------:R-:W2:Y:S01]  /*1180*/  LDCU UR6, c[0x0][0x370] ;  /* 0x00006e00ff0677ac */ /* 0x000ea20008000800 */
[----:B------:R-:W3:Y:S01]  /*1190*/  LDCU UR5, c[0x0][0x374] ;  /* 0x00006e80ff0577ac */ /* 0x000ee20008000800 */
[----:B------:R-:W4:Y:S01]  /*11a0*/  LDCU UR25, c[0x0][0xb0c] ;  /* 0x00016180ff1977ac */ /* 0x000f220008000800 */
[----:B------:R-:W4:Y:S01]  /*11b0*/  LDCU UR4, c[0x0][0xb20] ;  /* 0x00016400ff0477ac */ /* 0x000f220008000800 */
[----:B------:R-:W4:Y:S01]  /*11c0*/  LDCU.64 UR8, c[0x0][0xb28] ;  /* 0x00016500ff0877ac */ /* 0x000f220008000a00 */
[----:B-1----:R-:W-:Y:S02]  /*11d0*/  UISETP.NE.AND UP0, UPT, UR14, 0x1, UPT ;  /* 0x000000010e00788c */ /* 0x002fe4000bf05270 */
[----:B---3--:R-:W-:Y:S02]  /*11e0*/  UIMAD.WIDE.U32 UR10, UR5, UR15, URZ ;  /* 0x0000000f050a72a5 */ /* 0x008fe4000f8e00ff */
[----:B--2---:R-:W-:-:S02]  /*11f0*/  UIMAD.WIDE.U32 UR18, UR6, UR12, URZ ;  /* 0x0000000c061272a5 */ /* 0x004fc4000f8e00ff */
[----:B----4-:R-:W-:Y:S02]  /*1200*/  UISETP.NE.AND UP1, UPT, UR25, 0x1, UPT ;  /* 0x000000011900788c */ /* 0x010fe4000bf25270 */
[----:B------:R-:W-:Y:S01]  /*1210*/  UISETP.NE.AND UP2, UPT, UR23, 0x1, UPT ;  /* 0x000000011700788c */ /* 0x000fe2000bf45270 */
[----:B------:R-:W-:Y:S02]  /*1220*/  UMOV UR10, UR11 ;  /* 0x0000000b000a7c82 */ /* 0x000fe40008000000 */
[----:B------:R-:W-:Y:S01]  /*1230*/  UMOV UR18, UR19 ;  /* 0x0000001300127c82 */ /* 0x000fe20008000000 */
[----:B------:R-:W-:Y:S02]  /*1240*/  @UP0 USHF.R.U32.HI UR5, URZ, UR4, UR10 ;  /* 0x00000004ff050299 */ /* 0x000fe4000801160a */
[----:B------:R-:W-:Y:S02]  /*1250*/  UIMAD.WIDE.U32 UR20, UR30, UR15, URZ ;  /* 0x0000000f1e1472a5 */ /* 0x000fe4000f8e00ff */
[----:B------:R-:W-:-:S02]  /*1260*/  UIMAD.WIDE.U32 UR10, UR5, UR8, URZ ;  /* 0x00000008050a72a5 */ /* 0x000fc4000f8e00ff */
[----:B------:R-:W-:Y:S02]  /*1270*/  @UP1 USHF.R.U32.HI UR6, URZ, UR13, UR18 ;  /* 0x0000000dff061299 */ /* 0x000fe40008011612 */
[----:B------:R-:W-:Y:S02]  /*1280*/  UIMAD.WIDE.U32 UR16, UR26, UR12, URZ ;  /* 0x0000000c1a1072a5 */ /* 0x000fe4000f8e00ff */
[----:B------:R-:W-:Y:S01]  /*1290*/  UIMAD.WIDE.U32 UR18, UR6, UR8, URZ ;  /* 0x00000008061272a5 */ /* 0x000fe2000f8e00ff */
[----:B------:R-:W-:Y:S01]  /*12a0*/  UMOV UR20, UR21 ;  /* 0x0000001500147c82 */ /* 0x000fe20008000000 */
[----:B------:R-:W-:Y:S01]  /*12b0*/  UMOV UR10, UR11 ;  /* 0x0000000b000a7c82 */ /* 0x000fe20008000000 */
[----:B------:R-:W-:Y:S02]  /*12c0*/  USHF.R.U32.HI UR20, URZ, UR4, UR20 ;  /* 0x00000004ff147299 */ /* 0x000fe40008011614 */
[----:B------:R-:W-:Y:S02]  /*12d0*/  @UP2 USHF.R.U32.HI UR5, URZ, UR9, UR10 ;  /* 0x00000009ff052299 */ /* 0x000fe4000801160a */
[----:B------:R-:W-:Y:S01]  /*12e0*/  UMOV UR7, UR19 ;  /* 0x0000001300077c82 */ /* 0x000fe20008000000 */
[----:B------:R-:W-:Y:S01]  /*12f0*/  UMOV UR16, UR17 ;  /* 0x0000001100107c82 */ /* 0x000fe20008000000 */
[----:B------:R-:W-:-:S02]  /*1300*/  @UP2 USHF.R.U32.HI UR6, URZ, UR9, UR7 ;  /* 0x00000009ff062299 */ /* 0x000fc40008011607 */
[----:B------:R-:W-:Y:S02]  /*1310*/  USHF.R.U32.HI UR13, URZ, UR13, UR16 ;  /* 0x0000000dff0d7299 */ /* 0x000fe40008011610 */
[----:B------:R-:W-:Y:S02]  /*1320*/  USEL UR4, UR30, UR20, !UP0 ;  /* 0x000000141e047287 */ /* 0x000fe4000c000000 */
[----:B------:R-:W-:Y:S02]  /*1330*/  UIMAD UR7, UR5, UR23, URZ ;  /* 0x00000017050772a4 */ /* 0x000fe4000f8e02ff */
[----:B------:R-:W-:Y:S02]  /*1340*/  USEL UR5, UR26, UR13, !UP1 ;  /* 0x0000000d1a057287 */ /* 0x000fe4000c800000 */
[----:B------:R-:W-:Y:S02]  /*1350*/  UIMAD UR12, UR6, UR23, URZ ;  /* 0x00000017060c72a4 */ /* 0x000fe4000f8e02ff */
[----:B------:R-:W-:-:S02]  /*1360*/  UISETP.GE.AND UP0, UPT, UR4, UR7, UPT ;  /* 0x000000070400728c */ /* 0x000fc4000bf06270 */
[----:B------:R-:W-:Y:S02]  /*1370*/  UIMAD.WIDE.U32 UR10, UR4, UR8, URZ ;  /* 0x00000008040a72a5 */ /* 0x000fe4000f8e00ff */
[----:B------:R-:W-:Y:S02]  /*1380*/  UISETP.GE.OR UP0, UPT, UR5, UR12, UP0 ;  /* 0x0000000c0500728c */ /* 0x000fe40008706670 */
[----:B------:R-:W-:Y:S02]  /*1390*/  UIMAD.WIDE.U32 UR12, UR5, UR8, URZ ;  /* 0x00000008050c72a5 */ /* 0x000fe4000f8e00ff */
[----:B------:R-:W-:Y:S01]  /*13a0*/  UIADD3 UR10, UPT, UPT, -UR4, URZ, URZ ;  /* 0x000000ff040a7290 */ /* 0x000fe2000fffe1ff */
[----:B------:R-:W-:Y:S01]  /*13b0*/  UMOV UR8, UR11 ;  /* 0x0000000b00087c82 */ /* 0x000fe20008000000 */
[----:B------:R-:W-:Y:S02]  /*13c0*/  UIADD3 UR11, UPT, UPT, -UR5, URZ, URZ ;  /* 0x000000ff050b7290 */ /* 0x000fe4000fffe1ff */
[----:B------:R-:W-:-:S03]  /*13d0*/  USHF.R.U32.HI UR8, URZ, UR9, UR8 ;  /* 0x00000009ff087299 */ /* 0x000fc60008011608 */
[----:B------:R-:W-:Y:S01]  /*13e0*/  @!UP0 UMOV UR7, UR13 ;  /* 0x0000000d00078c82 */ /* 0x000fe20008000000 */
[----:B------:R-:W-:Y:S02]  /*13f0*/  UIMAD UR30, UR14, UR10, UR30 ;  /* 0x0000000a0e1e72a4 */ /* 0x000fe4000f8e021e */
[----:B------:R-:W-:Y:S02]  /*1400*/  USEL UR8, UR4, UR8, !UP2 ;  /* 0x0000000804087287 */ /* 0x000fe4000d000000 */
[----:B------:R-:W-:Y:S02]  /*1410*/  @!UP0 USHF.R.U32.HI UR7, URZ, UR9, UR7 ;  /* 0x00000009ff078299 */ /* 0x000fe40008011607 */
[----:B------:R-:W-:Y:S02]  /*1420*/  UIADD3 UR9, UPT, UPT, -UR8, URZ, URZ ;  /* 0x000000ff08097290 */ /* 0x000fe4000fffe1ff */
[----:B------:R-:W-:Y:S02]  /*1430*/  @!UP0 USEL UR7, UR5, UR7, !UP2 ;  /* 0x0000000705078287 */ /* 0x000fe4000d000000 */
[----:B------:R-:W-:-:S02]  /*1440*/  UIMAD UR9, UR23, UR9, UR4 ;  /* 0x00000009170972a4 */ /* 0x000fc4000f8e0204 */
[----:B------:R-:W-:Y:S02]  /*1450*/  @!UP0 UIADD3 UR8, UPT, UPT, UR8, -UR7, URZ ;  /* 0x8000000708088290 */ /* 0x000fe4000fffe0ff */
[----:B------:R-:W-:Y:S02]  /*1460*/  @!UP0 UIMAD UR6, UR9, UR6, UR7 ;  /* 0x00000006090682a4 */ /* 0x000fe4000f8e0207 */
[----:B------:R-:W-:Y:S02]  /*1470*/  @!UP0 UIMAD UR4, UR8, UR23, UR5 ;  /* 0x00000017080482a4 */ /* 0x000fe4000f8e0205 */
[----:B------:R-:W-:Y:S02]  /*1480*/  UIMAD UR26, UR25, UR11, UR26 ;  /* 0x0000000b191a72a4 */ /* 0x000fe4000f8e021a */
[----:B------:R-:W-:Y:S01]  /*1490*/  UIMAD UR30, UR4, UR14, UR30 ;  /* 0x0000000e041e72a4 */ /* 0x000fe2000f8e021e */
[----:B------:R-:W-:Y:S02]  /*14a0*/  @!UP0 UMOV UR5, UR6 ;  /* 0x0000000600058c82 */ /* 0x000fe40008000000 */
[----:B------:R-:W-:-:S12]  /*14b0*/  UIMAD UR26, UR5, UR25, UR26 ;  /* 0x00000019051a72a4 */ /* 0x000fd8000f8e021a */
.L_x_18:
[----:B------:R-:W-:Y:S02]  /*14c0*/  UISETP.NE.AND UP1, UPT, UR27, 0x1, UPT ;  /* 0x000000011b00788c */ /* 0x000fe4000bf25270 */
[----:B------:R-:W-:Y:S02]  /*14d0*/  UISETP.NE.AND UP0, UPT, UR22, 0x2, UPT ;  /* 0x000000021600788c */ /* 0x000fe4000bf05270 */
[----:B------:R-:W-:-:S05]  /*14e0*/  ULOP3.LUT UR21, UR24, 0x400, URZ, 0xc0, !UPT ;  /* 0x0000040018157892 */ /* 0x000fca000f8ec0ff */
[----:B------:R-:W-:Y:S07]  /*14f0*/  BRA.U UP1, `(.L_x_19) ;  /* 0x0000000101447547 */ /* 0x000fee000b800000 */
[----:B------:R-:W1:Y:S01]  /*1500*/  LDCU.128 UR8, c[0x0][0xb10] ;  /* 0x00016200ff0877ac */ /* 0x000e620008000c00 */
[----:B------:R-:W2:Y:S01]  /*1510*/  LDCU UR12, c[0x0][0xb0c] ;  /* 0x00016180ff0c77ac */ /* 0x000ea20008000800 */
[----:B------:R-:W3:Y:S01]  /*1520*/  LDCU UR13, c[0x0][0xb20] ;  /* 0x00016400ff0d77ac */ /* 0x000ee20008000800 */
[----:B-1----:R-:W-:Y:S02]  /*1530*/  UIMAD.WIDE.U32 UR6, UR26, UR8, URZ ;  /* 0x000000081a0672a5 */ /* 0x002fe4000f8e00ff */
[----:B------:R-:W-:Y:S02]  /*1540*/  UIMAD.WIDE.U32 UR4, UR30, UR11, URZ ;  /* 0x0000000b1e0472a5 */ /* 0x000fe4000f8e00ff */
[----:B--2---:R-:W-:Y:S02]  /*1550*/  UISETP.NE.AND UP2, UPT, UR12, 0x1, UPT ;  /* 0x000000010c00788c */ /* 0x004fe4000bf45270 */
[----:B------:R-:W-:Y:S01]  /*1560*/  UISETP.NE.AND UP1, UPT, UR10, 0x1, UPT ;  /* 0x000000010a00788c */ /* 0x000fe2000bf25270 */
[----:B------:R-:W-:-:S02]  /*1570*/  UMOV UR6, UR7 ;  /* 0x0000000700067c82 */ /* 0x000fc40008000000 */
[----:B------:R-:W-:Y:S01]  /*1580*/  UMOV UR4, UR5 ;  /* 0x0000000500047c82 */ /* 0x000fe20008000000 */
[----:B------:R-:W-:Y:S02]  /*1590*/  USHF.R.U32.HI UR6, URZ, UR9, UR6 ;  /* 0x00000009ff067299 */ /* 0x000fe40008011606 */
[----:B---3--:R-:W-:Y:S02]  /*15a0*/  USHF.R.U32.HI UR4, URZ, UR13, UR4 ;  /* 0x0000000dff047299 */ /* 0x008fe40008011604 */
[----:B------:R-:W-:Y:S02]  /*15b0*/  USEL UR5, UR26, UR6, !UP2 ;  /* 0x000000061a057287 */ /* 0x000fe4000d000000 */
[----:B------:R-:W-:-:S04]  /*15c0*/  USEL UR4, UR30, UR4, !UP1 ;  /* 0x000000041e047287 */ /* 0x000fc8000c800000 */
[----:B------:R-:W-:Y:S02]  /*15d0*/  UIADD3 UR6, UPT, UPT, UR5, -UR4, URZ ;  /* 0x8000000405067290 */ /* 0x000fe4000fffe0ff */
[----:B------:R-:W-:Y:S02]  /*15e0*/  UIADD3 UR4, UPT, UPT, -UR5, UR4, URZ ;  /* 0x0000000405047290 */ /* 0x000fe4000fffe1ff */
[----:B------:R-:W-:Y:S02]  /*15f0*/  UIMAD UR30, UR6, UR10, UR30 ;  /* 0x0000000a061e72a4 */ /* 0x000fe4000f8e021e */
[----:B------:R-:W-:-:S12]  /*1600*/  UIMAD UR26, UR4, UR12, UR26 ;  /* 0x0000000c041a72a4 */ /* 0x000fd8000f8e021a */
.L_x_19:
[----:B------:R-:W-:Y:S05]  /*1610*/  BRA.U !UP5, `(.L_x_20) ;  /* 0x000000010d0c7547 */ /* 0x000fea000b800000 */
[----:B------:R-:W-:Y:S01]  /*1620*/  UCGABAR_WAIT ;  /* 0x0000000000007dc7 */ /* 0x000fe20008000000 */
[----:B------:R-:W-:Y:S01]  /*1630*/  CCTL.IVALL ;  /* 0x00000000ff00798f */ /* 0x000fe20002000000 */
[----:B------:R-:W-:Y:S05]  /*1640*/  BRA `(.L_x_21) ;  /* 0x0000000000047947 */ /* 0x000fea0003800000 */
.L_x_20:
[----:B------:R-:W-:Y:S06]  /*1650*/  BAR.SYNC.DEFER_BLOCKING 0x0 ;  /* 0x0000000000007b1d */ /* 0x000fec0000010000 */
.L_x_21:
[----:B------:R-:W-:Y:S05]  /*1660*/  BRA.U UP0, `(.L_x_22) ;  /* 0x0000001100e87547 */ /* 0x000fea000b800000 */
[----:B------:R-:W1:Y:S01]  /*1670*/  LDCU UR6, c[0x0][0x38c] ;  /* 0x00007180ff0677ac */ /* 0x000e620008000800 */
[----:B------:R-:W-:Y:S01]  /*1680*/  PLOP3.LUT P1, PT, PT, PT, UP3, 0x80, 0x8 ;  /* 0x000000000008781c */ /* 0x000fe20003f2f038 */
[----:B------:R-:W-:Y:S01]  /*1690*/  IMAD.MOV.U32 R12, RZ, RZ, 0x1 ;  /* 0x00000001ff0c7424 */ /* 0x000fe200078e00ff */
[----:B------:R-:W-:Y:S01]  /*16a0*/  ISETP.EQ.OR P2, PT, R0, RZ, P3 ;  /* 0x000000ff0000720c */ /* 0x000fe20001f42670 */
[----:B------:R-:W-:Y:S01]  /*16b0*/  UISETP.NE.AND UP1, UPT, UR22, URZ, UPT ;  /* 0x000000ff1600728c */ /* 0x000fe2000bf25270 */
[----:B------:R-:W-:Y:S02]  /*16c0*/  PLOP3.LUT P1, PT, P1, PT, PT, 0x8, 0x80 ;  /* 0x000000000080781c */ /* 0x000fe40000f2e170 */
[----:B------:R-:W-:Y:S01]  /*16d0*/  CS2R R10, SRZ ;  /* 0x00000000000a7805 */ /* 0x000fe2000001ff00 */
[----:B------:R-:W-:Y:S01]  /*16e0*/  IMAD.MOV.U32 R9, RZ, RZ, RZ ;  /* 0x000000ffff097224 */ /* 0x000fe200078e00ff */
[----:B------:R-:W2:Y:S01]  /*16f0*/  LDCU UR39, c[0x0][0x370] ;  /* 0x00006e00ff2777ac */ /* 0x000ea20008000800 */
[----:B------:R-:W-:Y:S01]  /*1700*/  IMAD.MOV.U32 R8, RZ, RZ, 0x1 ;  /* 0x00000001ff087424 */ /* 0x000fe200078e00ff */
[----:B------:R-:W3:Y:S01]  /*1710*/  LDCU.64 UR28, c[0x0][0x348] ;  /* 0x00006900ff1c77ac */ /* 0x000ee20008000a00 */
[----:B------:R-:W-:-:S02]  /*1720*/  USHF.R.U32.HI UR44, URZ, 0x5, UR21 ;  /* 0x00000005ff2c7899 */ /* 0x000fc40008011615 */
[----:B-1----:R-:W-:Y:S02]  /*1730*/  UIADD3 UR5, UPT, UPT, UR6, 0x1f, URZ ;  /* 0x0000001f06057890 */ /* 0x002fe4000fffe0ff */
[----:B------:R-:W-:Y:S02]  /*1740*/  UIADD3 UR45, UPT, UPT, UR6, 0x3e, URZ ;  /* 0x0000003e062d7890 */ /* 0x000fe4000fffe0ff */
[----:B------:R-:W-:Y:S01]  /*1750*/  USHF.R.S32.HI UR4, URZ, 0x1f, UR5 ;  /* 0x0000001fff047899 */ /* 0x000fe20008011405 */
[----:B------:R-:W1:Y:S03]  /*1760*/  LDCU UR38, c[0x0][0x374] ;  /* 0x00006e80ff2677ac */ /* 0x000e660008000800 */
[----:B------:R-:W-:Y:S02]  /*1770*/  ULEA.HI UR4, UR4, UR5, URZ, 0x5 ;  /* 0x0000000504047291 */ /* 0x000fe4000f8f28ff */
[----:B------:R-:W-:-:S02]  /*1780*/  USEL UR25, UR37, 0x2, UP1 ;  /* 0x0000000225197887 */ /* 0x000fc40008800000 */
[----:B------:R-:W-:Y:S02]  /*1790*/  USHF.R.S32.HI UR42, URZ, 0x5, UR4 ;  /* 0x00000005ff2a7899 */ /* 0x000fe40008011404 */
[----:B------:R-:W-:Y:S02]  /*17a0*/  UIADD3 UR4, UPT, UPT, UR6, -0x1, URZ ;  /* 0xffffffff06047890 */ /* 0x000fe4000fffe0ff */
[----:B------:R-:W-:Y:S02]  /*17b0*/  UISETP.LT.U32.AND UP0, UPT, UR42, 0x5, UPT ;  /* 0x000000052a00788c */ /* 0x000fe4000bf01070 */
[----:B------:R-:W-:Y:S02]  /*17c0*/  UISETP.GE.U32.AND UP2, UPT, UR4, -0x3f, UPT ;  /* 0xffffffc10400788c */ /* 0x000fe4000bf46070 */
[----:B------:R-:W-:Y:S01]  /*17d0*/  USEL UR41, UR42, 0x5, UP0 ;  /* 0x000000052a297887 */ /* 0x000fe20008000000 */
[----:B------:R-:W-:-:S03]  /*17e0*/  UMOV UR5, URZ ;  /* 0x000000ff00057c82 */ /* 0x000fc60008000000 */
[----:B------:R-:W-:Y:S02]  /*17f0*/  UIADD3 UR24, UPT, UPT, UR41, -0x1, URZ ;  /* 0xffffffff29187890 */ /* 0x000fe4000fffe0ff */
[----:B------:R-:W-:-:S03]  /*1800*/  UIADD3 UR43, UPT, UPT, UR42, -UR41, URZ ;  /* 0x800000292a2b7290 */ /* 0x000fc6000fffe0ff */
[----:B------:R-:W-:-:S04]  /*1810*/  @UP2 UIADD3 UR24, UPT, UPT, UR41, URZ, URZ ;  /* 0x000000ff29182290 */ /* 0x000fc8000fffe0ff */
[----:B-123--:R-:W-:-:S12]  /*1820*/  UIADD3 UR24, UPT, UPT, UR24, 0x1, URZ ;  /* 0x0000000118187890 */ /* 0x00efd8000fffe0ff */
.L_x_42:
[----:B------:R-:W-:Y:S01]  /*1830*/  UISETP.NE.AND UP0, UPT, UR54, URZ, UPT ;  /* 0x000000ff3600728c */ /* 0x000fe2000bf05270 */
[----:B------:R-:W1:Y:S08]  /*1840*/  S2UR UR54, SR_CgaCtaId ;  /* 0x00000000003679c3 */ /* 0x000e700000008800 */
[----:B------:R-:W-:Y:S05]  /*1850*/  BRA.U UP0, `(.L_x_23) ;  /* 0x0000000100347547 */ /* 0x000fea000b800000 */
[----:B------:R-:W2:Y:S01]  /*1860*/  S2R R0, SR_CgaCtaId ;  /* 0x0000000000007919 */ /* 0x000ea20000008800 */
[----:B------:R-:W-:-:S04]  /*1870*/  MOV R2, 0x400 ;  /* 0x0000040000027802 */ /* 0x000fc80000000f00 */
[----:B--2---:R-:W-:Y:S02]  /*1880*/  LEA R0, R0, R2, 0x18 ;  /* 0x0000000200007211 */ /* 0x004fe400078ec0ff */
[----:B------:R-:W-:-:S03]  /*1890*/  SHF.L.U32 R2, R8, 0x1f, RZ ;  /* 0x0000001f08027819 */ /* 0x000fc600000006ff */
[----:B------:R-:W-:-:S04]  /*18a0*/  IMAD R0, R9, 0x8, R0 ;  /* 0x0000000809007824 */ /* 0x000fc800078e0200 */
[----:B------:R-:W2:Y:S02]  /*18b0*/  SYNCS.PHASECHK.TRANS64.TRYWAIT P0, [R0+URZ+0x100], R2 ;  /* 0x00010002000075a7 */ /* 0x000ea400080011ff */
[----:B--2---:R-:W-:Y:S05]  /*18c0*/  @!P0 BRA `(.L_x_24) ;  /* 0x0000005c00048947 */ /* 0x004fea0003800000 */
.L_x_123:
[----:B------:R-:W-:Y:S01]  /*18d0*/  VIADD R9, R9, 0x1 ;  /* 0x0000000109097836 */ /* 0x000fe20000000000 */
[----:B------:R2:W-:Y:S04]  /*18e0*/  SYNCS.ARRIVE.TRANS64.A1T0 RZ, [R0+URZ+0xf0], RZ ;  /* 0x0000f0ff00ff79a7 */ /* 0x0005e800081000ff */
[----:B------:R-:W-:-:S04]  /*18f0*/  ISETP.NE.AND P0, PT, R9, 0x2, PT ;  /* 0x000000020900780c */ /* 0x000fc80003f05270 */
[----:B------:R-:W-:Y:S02]  /*1900*/  SEL R9, R9, RZ, P0 ;  /* 0x000000ff09097207 */ /* 0x000fe40000000000 */
[----:B--2---:R-:W-:-:S04]  /*1910*/  SEL R0, RZ, 0x1, P0 ;  /* 0x00000001ff007807 */ /* 0x004fc80000000000 */
[----:B------:R-:W-:-:S07]  /*1920*/  LOP3.LUT R8, R8, R0, RZ, 0x3c, !PT ;  /* 0x0000000008087212 */ /* 0x000fce00078e3cff */
.L_x_23:
[----:B------:R-:W-:Y:S01]  /*1930*/  UMOV UR6, 0x400 ;  /* 0x0000040000067882 */ /* 0x000fe20000000000 */
[----:B------:R-:W-:Y:S01]  /*1940*/  SHF.L.U32 R0, R12, 0x1f, RZ ;  /* 0x0000001f0c007819 */ /* 0x000fe200000006ff */
[----:B-1----:R-:W-:Y:S02]  /*1950*/  ULEA UR6, UR54, UR6, 0x18 ;  /* 0x0000000636067291 */ /* 0x002fe4000f8ec0ff */
[----:B------:R-:W-:Y:S02]  /*1960*/  UISETP.GE.U32.AND UP0, UPT, UR45, 0x3f, UPT ;  /* 0x0000003f2d00788c */ /* 0x000fe4000bf06070 */
[----:B------:R-:W-:Y:S02]  /*1970*/  ULEA UR4, UR5, UR6, 0x3 ;  /* 0x0000000605047291 */ /* 0x000fe4000f8e18ff */
[----:B------:R-:W-:Y:S02]  /*1980*/  USHF.L.U32 UR11, UR30, 0x6, URZ ;  /* 0x000000061e0b7899 */ /* 0x000fe400080006ff */
[----:B------:R-:W-:Y:S01]  /*1990*/  ULEA UR35, UR26, UR44, 0x6 ;  /* 0x0000002c1a237291 */ /* 0x000fe2000f8e30ff */
[----:B------:R-:W-:-:S04]  /*19a0*/  UMOV UR13, URZ ;  /* 0x000000ff000d7c82 */ /* 0x000fc80008000000 */
[----:B------:R1:W2:Y:S01]  /*19b0*/  SYNCS.PHASECHK.TRANS64.TRYWAIT P0, [UR4+0x28], R0 ;  /* 0x00002800ff0075a7 */ /* 0x0002a20008001104 */
[----:B------:R-:W-:Y:S06]  /*19c0*/  BRA.U !UP0, `(.L_x_25) ;  /* 0x0000000108bc7547 */ /* 0x000fec000b800000 */
[----:B------:R-:W-:Y:S01]  /*19d0*/  UMOV UR7, URZ ;  /* 0x000000ff00077c82 */ /* 0x000fe20008000000 */
[----:B------:R-:W-:-:S05]  /*19e0*/  UMOV UR4, UR5 ;  /* 0x0000000500047c82 */ /* 0x000fca0008000000 */
.L_x_31:
[----:B------:R-:W-:Y:S01]  /*19f0*/  ULEA UR33, UR4, UR6, 0x3 ;  /* 0x0000000604217291 */ /* 0x000fe2000f8e18ff */
[----:B--2---:R-:W-:Y:S01]  /*1a00*/  @!P3 MOV R2, 0x2000 ;  /* 0x000020000002b802 */ /* 0x004fe20000000f00 */
[----:B--2-4-:R-:W-:Y:S10]  /*1a10*/  @P0 BRA `(.L_x_26) ;  /* 0x00000000000c0947 */ /* 0x014ff40003800000 */
[----:B------:R-:W-:-:S04]  /*1a20*/  SHF.L.U32 R3, R12, 0x1f, RZ ;  /* 0x0000001f0c037819 */ /* 0x000fc800000006ff */
[----:B------:R-:W2:Y:S02]  /*1a30*/  SYNCS.PHASECHK.TRANS64.TRYWAIT P0, [UR33+0x28], R3 ;  /* 0x00002803ff0075a7 */ /* 0x000ea40008001121 */
[----:B--2---:R-:W-:Y:S05]  /*1a40*/  @!P0 BRA `(.L_x_27) ;  /* 0x0000005800b88947 */ /* 0x004fea0003800000 */
.L_x_26:
[----:B------:R2:W-:Y:S01]  /*1a50*/  @!P3 SYNCS.ARRIVE.TRANS64 RZ, [UR33], R2 ;  /* 0x00000002ffffb9a7 */ /* 0x0005e20008000021 */
[----:B------:R-:W-:-:S04]  /*1a60*/  ULOP3.LUT UR5, UR25, 0x2, URZ, 0xfc, !UPT ;  /* 0x0000000219057892 */ /* 0x000fc8000f8efcff */
[----:B------:R-:W-:-:S09]  /*1a70*/  UISETP.NE.AND UP0, UPT, UR5, 0x2, UPT ;  /* 0x000000020500788c */ /* 0x000fd2000bf05270 */
[----:B------:R-:W-:Y:S05]  /*1a80*/  BRA.U UP0, `(.L_x_28) ;  /* 0x0000000100047547 */ /* 0x000fea000b800000 */
[----:B------:R-:W-:Y:S05]  /*1a90*/  BPT.TRAP 0x1 ;  /* 0x000000040000795c */ /* 0x000fea0000300000 */
.L_x_28:
[----:B------:R-:W-:Y:S04]  /*1aa0*/  BSSY.RECONVERGENT B0, `(.L_x_29) ;  /* 0x0000003000007945 */ /* 0x000fe80003800200 */
[----:B------:R-:W-:Y:S05]  /*1ab0*/  @P2 BRA `(.L_x_30) ;  /* 0x0000000000042947 */ /* 0x000fea0003800000 */
[----:B------:R-:W-:Y:S05]  /*1ac0*/  BPT.TRAP 0x1 ;  /* 0x000000040000795c */ /* 0x000fea0000300000 */
.L_x_30:
[----:B------:R-:W-:Y:S05]  /*1ad0*/  BSYNC.RECONVERGENT B0 ;  /* 0x0000000000007941 */ /* 0x000fea0003800200 */
.L_x_29:
[----:B------:R-:W-:Y:S02]  /*1ae0*/  UIADD3 UR5, UPT, UPT, UR4, 0x1, URZ ;  /* 0x0000000104057890 */ /* 0x000fe4000fffe0ff */
[----:B------:R-:W-:Y:S02]  /*1af0*/  UIADD3 UR16, UP1, UPT, UR28, 0x80, URZ ;  /* 0x000000801c107890 */ /* 0x000fe4000ff3e0ff */
[----:B------:R-:W-:Y:S02]  /*1b00*/  UISETP.NE.AND UP0, UPT, UR5, 0x5, UPT ;  /* 0x000000050500788c */ /* 0x000fe4000bf05270 */
[----:B------:R-:W-:Y:S02]  /*1b10*/  USHF.L.U32 UR34, UR7, 0x5, URZ ;  /* 0x0000000507227899 */ /* 0x000fe400080006ff */
[----:B------:R-:W-:Y:S02]  /*1b20*/  USEL UR9, URZ, 0x1, UP0 ;  /* 0x00000001ff097887 */ /* 0x000fe40008000000 */
[----:B------:R-:W-:-:S02]  /*1b30*/  USEL UR5, UR5, URZ, UP0 ;  /* 0x000000ff05057287 */ /* 0x000fc40008000000 */
[----:B------:R-:W-:Y:S02]  /*1b40*/  UIADD3 UR14, UP0, UPT, UR28, 0x180, URZ ;  /* 0x000001801c0e7890 */ /* 0x000fe4000ff1e0ff */
[----:B------:R-:W-:Y:S01]  /*1b50*/  ULEA UR8, UR5, UR6, 0x3 ;  /* 0x0000000605087291 */ /* 0x000fe2000f8e18ff */
[----:B------:R-:W-:Y:S01]  /*1b60*/  LOP3.LUT R12, R12, UR9, RZ, 0x3c, !PT ;  /* 0x000000090c0c7c12 */ /* 0x000fe2000f8e3cff */
[----:B------:R-:W-:Y:S02]  /*1b70*/  UIADD3.X UR17, UPT, UPT, URZ, UR29, URZ, UP1, !UPT ;  /* 0x0000001dff117290 */ /* 0x000fe40008ffe4ff */
[----:B------:R-:W-:Y:S01]  /*1b80*/  UIADD3.X UR15, UPT, UPT, URZ, UR29, URZ, UP0, !UPT ;  /* 0x0000001dff0f7290 */ /* 0x000fe200087fe4ff */
[----:B-1----:R-:W-:Y:S01]  /*1b90*/  SHF.L.U32 R0, R12, 0x1f, RZ ;  /* 0x0000001f0c007819 */ /* 0x002fe200000006ff */
[----:B------:R-:W-:Y:S01]  /*1ba0*/  UMOV UR18, 0x0 ;  /* 0x0000000000127882 */ /* 0x000fe20000000000 */
[----:B------:R-:W-:Y:S01]  /*1bb0*/  UMOV UR19, 0x10000000 ;  /* 0x1000000000137882 */ /* 0x000fe20000000000 */
[----:B------:R-:W-:Y:S01]  /*1bc0*/  UMOV UR12, UR36 ;  /* 0x00000024000c7c82 */ /* 0x000fe20008000000 */
[----:B------:R3:W4:Y:S01]  /*1bd0*/  SYNCS.PHASECHK.TRANS64.TRYWAIT P0, [UR8+0x28], R0 ;  /* 0x00002800ff0075a7 */ /* 0x0007220008001108 */
[----:B------:R-:W-:Y:S01]  /*1be0*/  USHF.L.U32 UR8, UR4, 0xc, URZ ;  /* 0x0000000c04087899 */ /* 0x000fe200080006ff */
[----:B------:R-:W-:-:S02]  /*1bf0*/  UMOV UR9, UR33 ;  /* 0x0000002100097c82 */ /* 0x000fc40008000000 */
[----:B------:R-:W-:Y:S01]  /*1c00*/  UMOV UR4, 0x30000 ;  /* 0x0003000000047882 */ /* 0x000fe20000000000 */
[----:B------:R-:W-:Y:S02]  /*1c10*/  ULEA UR32, UR21, UR8, 0x1 ;  /* 0x0000000815207291 */ /* 0x000fe4000f8e08ff */
[----:B------:R-:W-:Y:S02]  /*1c20*/  UIADD3 UR8, UPT, UPT, UR6, 0x8400, UR8 ;  /* 0x0000840006087890 */ /* 0x000fe4000fffe008 */
[----:B------:R-:W-:Y:S01]  /*1c30*/  UIADD3 UR32, UPT, UPT, UR6, 0x3400, UR32 ;  /* 0x0000340006207890 */ /* 0x000fe2000fffe020 */
[----:B------:R-:W-:Y:S01]  /*1c40*/  UMOV UR10, UR34 ;  /* 0x00000022000a7c82 */ /* 0x000fe20008000000 */
[----:B------:R-:W-:Y:S01]  /*1c50*/  UIADD3 UR7, UPT, UPT, UR7, 0x1, URZ ;  /* 0x0000000107077890 */ /* 0x000fe2000fffe0ff */
[----:B------:R-:W-:-:S03]  /*1c60*/  UMOV UR13, UR24 ;  /* 0x00000018000d7c82 */ /* 0x000fc60008000000 */
[----:B------:R-:W-:-:S03]  /*1c70*/  UISETP.NE.AND UP0, UPT, UR7, UR24, UPT ;  /* 0x000000180700728c */ /* 0x000fc6000bf05270 */
[----:B------:R1:W-:Y:S01]  /*1c80*/  UTMALDG.3D.MULTICAST [UR32], [UR16], UR4, desc[UR18] ;  /* 0x00001220100073b4 */ /* 0x0003e20008011804 */
[----:B------:R3:W-:Y:S01]  /*1c90*/  UTMALDG.3D [UR8], [UR14], desc[UR18] ;  /* 0x000012080e0075b4 */ /* 0x0007e20008011000 */
[----:B-1----:R-:W-:-:S04]  /*1ca0*/  UMOV UR4, UR5 ;  /* 0x0000000500047c82 */ /* 0x002fc80008000000 */
[----:B---3--:R-:W-:Y:S05]  /*1cb0*/  BRA.U UP0, `(.L_x_31) ;  /* 0xfffffffd004c7547 */ /* 0x008fea000b83ffff */
.L_x_25:
[----:B------:R-:W-:Y:S01]  /*1cc0*/  ULEA UR4, UR5, UR6, 0x3 ;  /* 0x0000000605047291 */ /* 0x000fe2000f8e18ff */
[----:B-1----:R-:W-:Y:S01]  /*1cd0*/  SHF.L.U32 R0, R12, 0x1f, RZ ;  /* 0x0000001f0c007819 */ /* 0x002fe200000006ff */
[----:B------:R-:W-:Y:S01]  /*1ce0*/  @!P1 SYNCS.ARRIVE.TRANS64.A1T0 RZ, [UR6+0x88], RZ ;  /* 0x000088ffffff99a7 */ /* 0x000fe20008100006 */
[----:B------:R-:W-:-:S06]  /*1cf0*/  UISETP.GT.AND UP0, UPT, UR42, UR41, UPT ;  /* 0x000000292a00728c */ /* 0x000fcc000bf04270 */
[----:B--2-4-:R1:W2:Y:S03]  /*1d00*/  SYNCS.PHASECHK.TRANS64.TRYWAIT P0, [UR4+0x28], R0 ;  /* 0x00002800ff0075a7 */ /* 0x0142a60008001104 */
[----:B------:R-:W-:Y:S05]  /*1d10*/  BRA.U !UP0, `(.L_x_32) ;  /* 0x0000000108c07547 */ /* 0x000fea000b800000 */
[----:B------:R-:W-:Y:S01]  /*1d20*/  UIADD3 UR26, UPT, UPT, UR43, UR13, URZ ;  /* 0x0000000d2b1a7290 */ /* 0x000fe2000fffe0ff */
[----:B------:R-:W-:-:S11]  /*1d30*/  UMOV UR4, UR5 ;  /* 0x0000000500047c82 */ /* 0x000fd60008000000 */
.L_x_38:
[----:B------:R-:W-:Y:S01]  /*1d40*/  ULEA UR17, UR4, UR6, 0x3 ;  /* 0x0000000604117291 */ /* 0x000fe2000f8e18ff */
[----:B--2---:R-:W-:Y:S01]  /*1d50*/  @!P3 MOV R2, 0x2000 ;  /* 0x000020000002b802 */ /* 0x004fe20000000f00 */
[----:B--2-4-:R-:W-:Y:S10]  /*1d60*/  @P0 BRA `(.L_x_33) ;  /* 0x00000000000c0947 */ /* 0x014ff40003800000 */
[----:B------:R-:W-:-:S04]  /*1d70*/  SHF.L.U32 R3, R12, 0x1f, RZ ;  /* 0x0000001f0c037819 */ /* 0x000fc800000006ff */
[----:B------:R-:W2:Y:S02]  /*1d80*/  SYNCS.PHASECHK.TRANS64.TRYWAIT P0, [UR17+0x28], R3 ;  /* 0x00002803ff0075a7 */ /* 0x000ea40008001111 */
[----:B--2---:R-:W-:Y:S05]  /*1d90*/  @!P0 BRA `(.L_x_34) ;  /* 0x0000005400fc8947 */ /* 0x004fea0003800000 */
.L_x_33:
[----:B------:R2:W-:Y:S01]  /*1da0*/  @!P3 SYNCS.ARRIVE.TRANS64 RZ, [UR17], R2 ;  /* 0x00000002ffffb9a7 */ /* 0x0005e20008000011 */
[----:B------:R-:W-:-:S04]  /*1db0*/  ULOP3.LUT UR5, UR25, 0x2, URZ, 0xfc, !UPT ;  /* 0x0000000219057892 */ /* 0x000fc8000f8efcff */
[----:B------:R-:W-:-:S09]  /*1dc0*/  UISETP.NE.AND UP0, UPT, UR5, 0x2, UPT ;  /* 0x000000020500788c */ /* 0x000fd2000bf05270 */
[----:B------:R-:W-:Y:S05]  /*1dd0*/  BRA.U UP0, `(.L_x_35) ;  /* 0x0000000100047547 */ /* 0x000fea000b800000 */
[----:B------:R-:W-:Y:S05]  /*1de0*/  BPT.TRAP 0x1 ;  /* 0x000000040000795c */ /* 0x000fea0000300000 */
.L_x_35:
[----:B------:R-:W-:Y:S04]  /*1df0*/  BSSY.RECONVERGENT B0, `(.L_x_36) ;  /* 0x0000003000007945 */ /* 0x000fe80003800200 */
[----:B------:R-:W-:Y:S05]  /*1e00*/  @P2 BRA `(.L_x_37) ;  /* 0x0000000000042947 */ /* 0x000fea0003800000 */
[----:B------:R-:W-:Y:S05]  /*1e10*/  BPT.TRAP 0x1 ;  /* 0x000000040000795c */ /* 0x000fea0000300000 */
.L_x_37:
[----:B------:R-:W-:Y:S05]  /*1e20*/  BSYNC.RECONVERGENT B0 ;  /* 0x0000000000007941 */ /* 0x000fea0003800200 */
.L_x_36:
[----:B------:R-:W-:Y:S02]  /*1e30*/  UIADD3 UR5, UPT, UPT, UR4, 0x1, URZ ;  /* 0x0000000104057890 */ /* 0x000fe4000fffe0ff */
[----:B------:R-:W-:Y:S02]  /*1e40*/  UIADD3 UR14, UP1, UPT, UR28, 0x80, URZ ;  /* 0x000000801c0e7890 */ /* 0x000fe4000ff3e0ff */
[----:B------:R-:W-:Y:S02]  /*1e50*/  UISETP.NE.AND UP0, UPT, UR5, 0x5, UPT ;  /* 0x000000050500788c */ /* 0x000fe4000bf05270 */
[----:B------:R-:W-:Y:S02]  /*1e60*/  USHF.L.U32 UR18, UR13, 0x5, URZ ;  /* 0x000000050d127899 */ /* 0x000fe400080006ff */
[----:B------:R-:W-:Y:S02]  /*1e70*/  USEL UR8, URZ, 0x1, UP0 ;  /* 0x00000001ff087887 */ /* 0x000fe40008000000 */
[----:B------:R-:W-:-:S02]  /*1e80*/  USEL UR5, UR5, URZ, UP0 ;  /* 0x000000ff05057287 */ /* 0x000fc40008000000 */
[----:B------:R-:W-:Y:S02]  /*1e90*/  UIADD3 UR22, UP0, UPT, UR28, 0x180, URZ ;  /* 0x000001801c167890 */ /* 0x000fe4000ff1e0ff */
[----:B------:R-:W-:Y:S01]  /*1ea0*/  LOP3.LUT R12, R12, UR8, RZ, 0x3c, !PT ;  /* 0x000000080c0c7c12 */ /* 0x000fe2000f8e3cff */
[----:B------:R-:W-:Y:S02]  /*1eb0*/  USHF.L.U32 UR8, UR4, 0xc, URZ ;  /* 0x0000000c04087899 */ /* 0x000fe400080006ff */
[----:B------:R-:W-:Y:S01]  /*1ec0*/  ULEA UR7, UR5, UR6, 0x3 ;  /* 0x0000000605077291 */ /* 0x000fe2000f8e18ff */
[----:B-1----:R-:W-:Y:S01]  /*1ed0*/  SHF.L.U32 R0, R12, 0x1f, RZ ;  /* 0x0000001f0c007819 */ /* 0x002fe200000006ff */
[----:B------:R-:W-:Y:S02]  /*1ee0*/  ULEA UR16, UR21, UR8, 0x1 ;  /* 0x0000000815107291 */ /* 0x000fe4000f8e08ff */
[----:B------:R-:W-:Y:S02]  /*1ef0*/  UIADD3.X UR15, UPT, UPT, URZ, UR29, URZ, UP1, !UPT ;  /* 0x0000001dff0f7290 */ /* 0x000fe40008ffe4ff */
[----:B------:R-:W-:-:S02]  /*1f00*/  UIADD3 UR16, UPT, UPT, UR6, 0x3400, UR16 ;  /* 0x0000340006107890 */ /* 0x000fc4000fffe010 */
[----:B------:R-:W-:Y:S01]  /*1f10*/  UIADD3 UR8, UPT, UPT, UR6, 0x8400, UR8 ;  /* 0x0000840006087890 */ /* 0x000fe2000fffe008 */
[----:B------:R3:W4:Y:S01]  /*1f20*/  SYNCS.PHASECHK.TRANS64.TRYWAIT P0, [UR7+0x28], R0 ;  /* 0x00002800ff0075a7 */ /* 0x0007220008001107 */
[----:B------:R-:W-:Y:S01]  /*1f30*/  UIADD3.X UR23, UPT, UPT, URZ, UR29, URZ, UP0, !UPT ;  /* 0x0000001dff177290 */ /* 0x000fe200087fe4ff */
[----:B------:R-:W-:Y:S01]  /*1f40*/  UMOV UR4, 0x30000 ;  /* 0x0003000000047882 */ /* 0x000fe20000000000 */
[----:B------:R-:W-:Y:S01]  /*1f50*/  UMOV UR30, 0x0 ;  /* 0x00000000001e7882 */ /* 0x000fe20000000000 */
[----:B------:R-:W-:Y:S01]  /*1f60*/  UMOV UR31, 0x10000000 ;  /* 0x10000000001f7882 */ /* 0x000fe20000000000 */
[----:B------:R-:W-:Y:S01]  /*1f70*/  UMOV UR19, UR35 ;  /* 0x0000002300137c82 */ /* 0x000fe20008000000 */
[----:B------:R-:W-:Y:S01]  /*1f80*/  UMOV UR20, UR36 ;  /* 0x0000002400147c82 */ /* 0x000fe20008000000 */
[----:B------:R-:W-:Y:S01]  /*1f90*/  UMOV UR12, UR36 ;  /* 0x00000024000c7c82 */ /* 0x000fe20008000000 */
[----:B------:R-:W-:Y:S01]  /*1fa0*/  UMOV UR9, UR17 ;  /* 0x0000001100097c82 */ /* 0x000fe20008000000 */
[----:B------:R-:W-:Y:S01]  /*1fb0*/  UMOV UR10, UR18 ;  /* 0x00000012000a7c82 */ /* 0x000fe20008000000 */
[----:B------:R1:W-:Y:S01]  /*1fc0*/  UTMALDG.3D.MULTICAST [UR16], [UR14], UR4, desc[UR30] ;  /* 0x00001e100e0073b4 */ /* 0x0003e20008011804 */
[----:B------:R-:W-:-:S04]  /*1fd0*/  UIADD3 UR13, UPT, UPT, UR13, 0x1, URZ ;  /* 0x000000010d0d7890 */ /* 0x000fc8000fffe0ff */
[----:B------:R-:W-:Y:S01]  /*1fe0*/  UISETP.NE.AND UP0, UPT, UR13, UR26, UPT ;  /* 0x0000001a0d00728c */ /* 0x000fe2000bf05270 */
[----:B------:R3:W-:Y:S01]  /*1ff0*/  UTMALDG.3D [UR8], [UR22], desc[UR30] ;  /* 0x00001e08160075b4 */ /* 0x0007e20008011000 */
[----:B-1----:R-:W-:-:S07]  /*2000*/  UMOV UR4, UR5 ;  /* 0x0000000500047c82 */ /* 0x002fce0008000000 */
[----:B---3--:R-:W-:Y:S05]  /*2010*/  BRA.U UP0, `(.L_x_38) ;  /* 0xfffffffd00487547 */ /* 0x008fea000b83ffff */
.L_x_32:
[C---:B------:R-:W-:Y:S01]  /*2020*/  LEA R3, R11.reuse, UR6, 0x3 ;  /* 0x000000060b037c11 */ /* 0x040fe2000f8e18ff */
[----:B------:R-:W-:Y:S01]  /*2030*/  NOP ;  /* 0x0000000000007918 */ /* 0x000fe20000000000 */
[----:B-1----:R-:W-:Y:S02]  /*2040*/  SHF.L.U32 R0, R10, 0x1f, RZ ;  /* 0x0000001f0a007819 */ /* 0x002fe400000006ff */
[----:B------:R-:W-:Y:S02]  /*2050*/  LEA R4, R11, UR6, 0x4 ;  /* 0x000000060b047c11 */ /* 0x000fe4000f8e20ff */
[----:B--2-4-:R-:W1:Y:S02]  /*2060*/  SYNCS.PHASECHK.TRANS64.TRYWAIT P0, [R3+URZ+0x90], R0 ;  /* 0x00009000030075a7 */ /* 0x014e6400080011ff */
[----:B-1----:R-:W-:Y:S05]  /*2070*/  @!P0 BRA `(.L_x_39) ;  /* 0x00000054005c8947 */ /* 0x002fea0003800000 */
.L_x_126:
[----:B------:R-:W2:Y:S01]  /*2080*/  LDS.128 R4, [R4+0x120] ;  /* 0x0001200004047984 */ /* 0x000ea20000000c00 */
[----:B------:R-:W-:Y:S01]  /*2090*/  UISETP.GE.AND UP0, UPT, UR40, 0x1, UPT ;  /* 0x000000012800788c */ /* 0x000fe2000bf06270 */
[----:B------:R-:W-:Y:S01]  /*20a0*/  @!PT LDS RZ, [RZ] ;  /* 0x00000000fffff984 */ /* 0x000fe20000000800 */
[----:B------:R-:W-:Y:S01]  /*20b0*/  @!PT LDS RZ, [RZ] ;  /* 0x00000000fffff984 */ /* 0x000fe20000000800 */
[----:B------:R-:W-:Y:S01]  /*20c0*/  @!PT LDS RZ, [RZ] ;  /* 0x00000000fffff984 */ /* 0x000fe20000000800 */
[----:B------:R-:W-:Y:S01]  /*20d0*/  @!PT LDS RZ, [RZ] ;  /* 0x00000000fffff984 */ /* 0x000fe20000000800 */
[----:B------:R3:W-:Y:S06]  /*20e0*/  MEMBAR.ALL.CTA ;  /* 0x0000000000007992 */ /* 0x0007ec0000008000 */
[----:B---3--:R-:W3:Y:S01]  /*20f0*/  FENCE.VIEW.ASYNC.S ;  /* 0x00000000000073c6 */ /* 0x008ee20000000000 */
[----:B--2---:R-:W-:-:S13]  /*2100*/  LOP3.LUT P0, RZ, R6, 0x1, RZ, 0xc0, !PT ;  /* 0x0000000106ff7812 */ /* 0x004fda000780c0ff */
[----:B---3--:R-:W-:Y:S01]  /*2110*/  VOTEU.ANY UP1, P0 ;  /* 0x0000000000ff7886 */ /* 0x008fe20000020100 */
[----:B------:R-:W-:-:S13]  /*2120*/  PLOP3.LUT P0, PT, PT, PT, UP1, 0x80, 0x8 ;  /* 0x000000000008781c */ /* 0x000fda0003f0f018 */
[----:B-1----:R-:W-:Y:S02]  /*2130*/  @P0 LOP3.LUT R0, R5, 0xffff, RZ, 0xc0, !PT ;  /* 0x0000ffff05000812 */ /* 0x002fe400078ec0ff */
[----:B------:R-:W-:Y:S02]  /*2140*/  @P0 MOV R2, R4 ;  /* 0x0000000400020202 */ /* 0x000fe40000000f00 */
[----:B------:R-:W-:Y:S01]  /*2150*/  @P0 R2UR UR7, R0 ;  /* 0x00000000000702ca */ /* 0x000fe200000e0000 */
[----:B------:R-:W-:Y:S01]  /*2160*/  VIADD R0, R3, 0xa0 ;  /* 0x000000a003007836 */ /* 0x000fe20000000000 */
[----:B------:R-:W-:Y:S02]  /*2170*/  @P0 SHF.R.U32.HI R4, RZ, 0x10, R5 ;  /* 0x00000010ff040819 */ /* 0x000fe40000011605 */
[----:B------:R-:W-:Y:S02]  /*2180*/  @P0 R2UR UR8, R2 ;  /* 0x00000000020802ca */ /* 0x000fe400000e0000 */
[----:B------:R-:W-:-:S02]  /*2190*/  PRMT R0, RZ, 0x654, R0 ;  /* 0x00000654ff007816 */ /* 0x000fc40000000000 */
[----:B------:R-:W-:Y:S02]  /*21a0*/  @P0 R2UR UR4, R4 ;  /* 0x00000000040402ca */ /* 0x000fe400000e0000 */
[----:B------:R1:W-:Y:S03]  /*21b0*/  SYNCS.ARRIVE.TRANS64.RED.A1T0 RZ, [R0+URZ], RZ ;  /* 0x000000ff00ff79a7 */ /* 0x0003e600081004ff */
[----:B------:R-:W-:-:S04]  /*21c0*/  @UP1 UMOV UR27, UR7 ;  /* 0x00000007001b1c82 */ /* 0x000fc80008000000 */
[----:B------:R-:W-:-:S04]  /*21d0*/  @UP1 UMOV UR37, UR8 ;  /* 0x0000000800251c82 */ /* 0x000fc80008000000 */
[----:B------:R-:W-:Y:S01]  /*21e0*/  @UP1 UMOV UR36, UR4 ;  /* 0x0000000400241c82 */ /* 0x000fe20008000000 */
[----:B------:R-:W-:Y:S05]  /*21f0*/  BRA.U !UP0, `(.L_x_40) ;  /* 0x0000000108d47547 */ /* 0x000fea000b800000 */
[----:B------:R-:W2:Y:S01]  /*2200*/  LDCU.128 UR12, c[0x0][0xb10] ;  /* 0x00016200ff0c77ac */ /* 0x000ea20008000c00 */
[----:B------:R-:W3:Y:S01]  /*2210*/  LDCU UR26, c[0x0][0xb20] ;  /* 0x00016400ff1a77ac */ /* 0x000ee20008000800 */
[----:B------:R-:W4:Y:S01]  /*2220*/  LDCU UR20, c[0x0][0xb0c] ;  /* 0x00016180ff1477ac */ /* 0x000f220008000800 */
[----:B------:R-:W1:Y:S01]  /*2230*/  LDCU.64 UR10, c[0x0][0xb28] ;  /* 0x00016500ff0a77ac */ /* 0x000e620008000a00 */
[----:B------:R-:W-:Y:S02]  /*2240*/  UISETP.NE.AND UP3, UPT, UR40, 0x1, UPT ;  /* 0x000000012800788c */ /* 0x000fe4000bf65270 */
[----:B--2---:R-:W-:Y:S02]  /*2250*/  UIMAD.WIDE.U32 UR16, UR38, UR15, URZ ;  /* 0x0000000f261072a5 */ /* 0x004fe4000f8e00ff */
[----:B------:R-:W-:Y:S02]  /*2260*/  UIMAD.WIDE.U32 UR8, UR39, UR12, URZ ;  /* 0x0000000c270872a5 */ /* 0x000fe4000f8e00ff */
[----:B------:R-:W-:-:S02]  /*2270*/  UISETP.NE.AND UP0, UPT, UR14, 0x1, UPT ;  /* 0x000000010e00788c */ /* 0x000fc4000bf05270 */
[----:B------:R-:W-:Y:S01]  /*2280*/  UIMAD.WIDE.U32 UR22, UR27, UR15, URZ ;  /* 0x0000000f1b1672a5 */ /* 0x000fe2000f8e00ff */
[----:B------:R-:W-:Y:S02]  /*2290*/  UMOV UR16, UR17 ;  /* 0x0000001100107c82 */ /* 0x000fe40008000000 */
[----:B------:R-:W-:Y:S01]  /*22a0*/  UMOV UR8, UR9 ;  /* 0x0000000900087c82 */ /* 0x000fe20008000000 */
[----:B---3--:R-:W-:Y:S02]  /*22b0*/  USHF.R.U32.HI UR16, URZ, UR26, UR16 ;  /* 0x0000001aff107299 */ /* 0x008fe40008011610 */
[----:B----4-:R-:W-:Y:S02]  /*22c0*/  UISETP.NE.AND UP2, UPT, UR20, 0x1, UPT ;  /* 0x000000011400788c */ /* 0x010fe4000bf45270 */
[----:B------:R-:W-:Y:S02]  /*22d0*/  USHF.R.U32.HI UR8, URZ, UR13, UR8 ;  /* 0x0000000dff087299 */ /* 0x000fe40008011608 */
[----:B------:R-:W-:-:S02]  /*22e0*/  USEL UR7, UR38, UR16, !UP0 ;  /* 0x0000001026077287 */ /* 0x000fc4000c000000 */
[----:B------:R-:W-:Y:S02]  /*22f0*/  USEL UR8, UR39, UR8, !UP2 ;  /* 0x0000000827087287 */ /* 0x000fe4000d000000 */
[----:B-1----:R-:W-:Y:S01]  /*2300*/  UIMAD.WIDE.U32 UR16, UR7, UR10, URZ ;  /* 0x0000000a071072a5 */ /* 0x002fe2000f8e00ff */
[----:B------:R-:W-:Y:S01]  /*2310*/  UMOV UR4, UR23 ;  /* 0x0000001700047c82 */ /* 0x000fe20008000000 */
[----:B------:R-:W-:Y:S02]  /*2320*/  UIMAD.WIDE.U32 UR18, UR37, UR12, URZ ;  /* 0x0000000c251272a5 */ /* 0x000fe4000f8e00ff */
[----:B------:R-:W-:-:S03]  /*2330*/  UIMAD.WIDE.U32 UR22, UR8, UR10, URZ ;  /* 0x0000000a081672a5 */ /* 0x000fc6000f8e00ff */
[----:B------:R-:W-:Y:S01]  /*2340*/  UMOV UR16, UR17 ;  /* 0x0000001100107c82 */ /* 0x000fe20008000000 */
[----:B------:R-:W-:Y:S02]  /*2350*/  USHF.R.U32.HI UR4, URZ, UR26, UR4 ;  /* 0x0000001aff047299 */ /* 0x000fe40008011604 */
[----:B------:R-:W-:Y:S01]  /*2360*/  @UP3 USHF.R.U32.HI UR7, URZ, UR11, UR16 ;  /* 0x0000000bff073299 */ /* 0x000fe20008011610 */
[----:B------:R-:W-:Y:S01]  /*2370*/  UMOV UR18, UR19 ;  /* 0x0000001300127c82 */ /* 0x000fe20008000000 */
[----:B------:R-:W-:Y:S01]  /*2380*/  UMOV UR22, UR23 ;  /* 0x0000001700167c82 */ /* 0x000fe20008000000 */
[----:B------:R-:W-:Y:S02]  /*2390*/  USHF.R.U32.HI UR13, URZ, UR13, UR18 ;  /* 0x0000000dff0d7299 */ /* 0x000fe40008011612 */
[----:B------:R-:W-:Y:S02]  /*23a0*/  USEL UR4, UR27, UR4, !UP0 ;  /* 0x000000041b047287 */ /* 0x000fe4000c000000 */
[----:B------:R-:W-:-:S02]  /*23b0*/  @UP3 USHF.R.U32.HI UR8, URZ, UR11, UR22 ;  /* 0x0000000bff083299 */ /* 0x000fc40008011616 */
[----:B------:R-:W-:Y:S02]  /*23c0*/  UIMAD UR9, UR40, UR7, URZ ;  /* 0x00000007280972a4 */ /* 0x000fe4000f8e02ff */
[----:B------:R-:W-:Y:S02]  /*23d0*/  USEL UR7, UR37, UR13, !UP2 ;  /* 0x0000000d25077287 */ /* 0x000fe4000d000000 */
[----:B------:R-:W-:Y:S02]  /*23e0*/  UIMAD UR12, UR40, UR8, URZ ;  /* 0x00000008280c72a4 */ /* 0x000fe4000f8e02ff */
[----:B------:R-:W-:Y:S02]  /*23f0*/  UISETP.GE.AND UP0, UPT, UR4, UR9, UPT ;  /* 0x000000090400728c */ /* 0x000fe4000bf06270 */
[----:B------:R-:W-:Y:S02]  /*2400*/  UIMAD.WIDE.U32 UR16, UR4, UR10, URZ ;  /* 0x0000000a041072a5 */ /* 0x000fe4000f8e00ff */
[----:B------:R-:W-:-:S02]  /*2410*/  UISETP.GE.OR UP0, UPT, UR7, UR12, UP0 ;  /* 0x0000000c0700728c */ /* 0x000fc40008706670 */
        /* <DEDUP_REMOVED lines=19> */
.L_x_40:
[----:B------:R-:W2:Y:S02]  /*2550*/  LDCU UR4, c[0x0][0xb30] ;  /* 0x00016600ff0477ac */ /* 0x000ea40008000800 */
[----:B--2---:R-:W-:-:S09]  /*2560*/  UISETP.NE.AND UP0, UPT, UR4, 0x1, UPT ;  /* 0x000000010400788c */ /* 0x004fd2000bf05270 */
[----:B------:R-:W-:Y:S05]  /*2570*/  BRA.U UP0, `(.L_x_41) ;  /* 0x0000000100447547 */ /* 0x000fea000b800000 */
[----:B------:R-:W2:Y:S01]  /*2580*/  LDCU.128 UR12, c[0x0][0xb10] ;  /* 0x00016200ff0c77ac */ /* 0x000ea20008000c00 */
[----:B------:R-:W3:Y:S01]  /*2590*/  LDCU UR16, c[0x0][0xb0c] ;  /* 0x00016180ff1077ac */ /* 0x000ee20008000800 */
[----:B------:R-:W4:Y:S01]  /*25a0*/  LDCU UR17, c[0x0][0xb20] ;  /* 0x00016400ff1177ac */ /* 0x000f220008000800 */
[----:B--2---:R-:W-:Y:S02]  /*25b0*/  UIMAD.WIDE.U32 UR10, UR37, UR12, URZ ;  /* 0x0000000c250a72a5 */ /* 0x004fe4000f8e00ff */
[----:B------:R-:W-:Y:S02]  /*25c0*/  UIMAD.WIDE.U32 UR8, UR27, UR15, URZ ;  /* 0x0000000f1b0872a5 */ /* 0x000fe4000f8e00ff */
[----:B---3--:R-:W-:Y:S02]  /*25d0*/  UISETP.NE.AND UP2, UPT, UR16, 0x1, UPT ;  /* 0x000000011000788c */ /* 0x008fe4000bf45270 */
[----:B------:R-:W-:Y:S01]  /*25e0*/  UISETP.NE.AND UP0, UPT, UR14, 0x1, UPT ;  /* 0x000000010e00788c */ /* 0x000fe2000bf05270 */
[----:B------:R-:W-:-:S02]  /*25f0*/  UMOV UR7, UR11 ;  /* 0x0000000b00077c82 */ /* 0x000fc40008000000 */
[----:B------:R-:W-:Y:S01]  /*2600*/  UMOV UR4, UR9 ;  /* 0x0000000900047c82 */ /* 0x000fe20008000000 */
[----:B------:R-:W-:Y:S02]  /*2610*/  USHF.R.U32.HI UR7, URZ, UR13, UR7 ;  /* 0x0000000dff077299 */ /* 0x000fe40008011607 */
[----:B----4-:R-:W-:Y:S02]  /*2620*/  USHF.R.U32.HI UR4, URZ, UR17, UR4 ;  /* 0x00000011ff047299 */ /* 0x010fe40008011604 */
[----:B------:R-:W-:Y:S02]  /*2630*/  USEL UR7, UR37, UR7, !UP2 ;  /* 0x0000000725077287 */ /* 0x000fe4000d000000 */
[----:B------:R-:W-:-:S04]  /*2640*/  USEL UR4, UR27, UR4, !UP0 ;  /* 0x000000041b047287 */ /* 0x000fc8000c000000 */
[----:B------:R-:W-:Y:S02]  /*2650*/  UIADD3 UR8, UPT, UPT, UR7, -UR4, URZ ;  /* 0x8000000407087290 */ /* 0x000fe4000fffe0ff */
[----:B------:R-:W-:Y:S02]  /*2660*/  UIADD3 UR4, UPT, UPT, -UR7, UR4, URZ ;  /* 0x0000000407047290 */ /* 0x000fe4000fffe1ff */
[----:B------:R-:W-:Y:S02]  /*2670*/  UIMAD UR27, UR8, UR14, UR27 ;  /* 0x0000000e081b72a4 */ /* 0x000fe4000f8e021b */
[----:B------:R-:W-:-:S12]  /*2680*/  UIMAD UR37, UR4, UR16, UR37 ;  /* 0x00000010042572a4 */ /* 0x000fd8000f8e0225 */
.L_x_41:
[----:B------:R-:W-:Y:S01]  /*2690*/  VIADD R11, R11, 0x1 ;  /* 0x000000010b0b7836 */ /* 0x000fe20000000000 */
[----:B------:R-:W-:Y:S02]  /*26a0*/  R2UR UR7, R48 ;  /* 0x00000000300772ca */ /* 0x000fe400000e0000 */
[----:B------:R-:W-:Y:S02]  /*26b0*/  R2UR UR4, R47 ;  /* 0x000000002f0472ca */ /* 0x000fe400000e0000 */
[C---:B------:R-:W-:Y:S02]  /*26c0*/  ISETP.NE.AND P0, PT, R11.reuse, 0x2, PT ;  /* 0x000000020b00780c */ /* 0x040fe40003f05270 */
[----:B------:R-:W-:Y:S02]  /*26d0*/  PLOP3.LUT P1, PT, PT, PT, PT, 0x80, 0x8 ;  /* 0x000000000008781c */ /* 0x000fe40003f2f070 */
[----:B-1----:R-:W-:Y:S02]  /*26e0*/  SEL R0, RZ, 0x1, P0 ;  /* 0x00000001ff007807 */ /* 0x002fe40000000000 */
[----:B------:R-:W-:-:S02]  /*26f0*/  SEL R11, R11, RZ, P0 ;  /* 0x000000ff0b0b7207 */ /* 0x000fc40000000000 */
[----:B------:R-:W-:Y:S01]  /*2700*/  LOP3.LUT R10, R10, R0, RZ, 0x3c, !PT ;  /* 0x000000000a0a7212 */ /* 0x000fe200078e3cff */
[----:B------:R-:W-:Y:S02]  /*2710*/  UIADD3 UR26, UPT, UPT, UR37, UR7, URZ ;  /* 0x00000007251a7290 */ /* 0x000fe4000fffe0ff */
[----:B------:R-:W-:Y:S01]  /*2720*/  UIADD3 UR30, UPT, UPT, UR27, UR4, URZ ;  /* 0x000000041b1e7290 */ /* 0x000fe2000fffe0ff */
[----:B------:R-:W-:Y:S11]  /*2730*/  BRA.U UP1, `(.L_x_42) ;  /* 0xfffffff1013c7547 */ /* 0x000ff6000b83ffff */
[----:B------:R-:W-:Y:S01]  /*2740*/  UIADD3 UR7, UPT, UPT, UR6, 0x28, URZ ;  /* 0x0000002806077890 */ /* 0x000fe2000fffe0ff */
[----:B------:R-:W-:-:S03]  /*2750*/  SHF.L.U32 R2, R12, 0x1f, RZ ;  /* 0x0000001f0c027819 */ /* 0x000fc600000006ff */
[----:B------:R-:W-:-:S09]  /*2760*/  ULEA UR4, UR5, UR7, 0x3 ;  /* 0x0000000705047291 */ /* 0x000fd2000f8e18ff */
[----:B------:R-:W1:Y:S02]  /*2770*/  SYNCS.PHASECHK.TRANS64.TRYWAIT P0, [UR4], R2 ;  /* 0x00000002ff0075a7 */ /* 0x000e640008001104 */
[----:B-1----:R-:W-:Y:S05]  /*2780*/  @!P0 BRA `(.L_x_43) ;  /* 0x0000004c00ac8947 */ /* 0x002fea0003800000 */
.L_x_128:
[----:B------:R-:W-:-:S04]  /*2790*/  UIADD3 UR4, UPT, UPT, UR5, 0x1, URZ ;  /* 0x0000000105047890 */ /* 0x000fc8000fffe0ff */
[----:B------:R-:W-:-:S04]  /*27a0*/  UISETP.NE.AND UP0, UPT, UR4, 0x5, UPT ;  /* 0x000000050400788c */ /* 0x000fc8000bf05270 */
[----:B------:R-:W-:Y:S02]  /*27b0*/  USEL UR6, URZ, 0x1, UP0 ;  /* 0x00000001ff067887 */ /* 0x000fe40008000000 */
[----:B------:R-:W-:-:S04]  /*27c0*/  USEL UR4, UR4, URZ, UP0 ;  /* 0x000000ff04047287 */ /* 0x000fc80008000000 */
[----:B------:R-:W-:Y:S01]  /*27d0*/  ULEA UR5, UR4, UR7, 0x3 ;  /* 0x0000000704057291 */ /* 0x000fe2000f8e18ff */
[----:B-1----:R-:W-:-:S04]  /*27e0*/  LOP3.LUT R2, R12, UR6, RZ, 0x3c, !PT ;  /* 0x000000060c027c12 */ /* 0x002fc8000f8e3cff */
[----:B------:R-:W-:-:S04]  /*27f0*/  SHF.L.U32 R3, R2, 0x1f, RZ ;  /* 0x0000001f02037819 */ /* 0x000fc800000006ff */
[----:B------:R-:W1:Y:S02]  /*2800*/  SYNCS.PHASECHK.TRANS64.TRYWAIT P0, [UR5], R3 ;  /* 0x00000003ff0075a7 */ /* 0x000e640008001105 */
[----:B-1----:R-:W-:Y:S05]  /*2810*/  @!P0 BRA `(.L_x_44) ;  /* 0x0000004c00a08947 */ /* 0x002fea0003800000 */
.L_x_130:
[----:B------:R-:W-:-:S04]  /*2820*/  UIADD3 UR4, UPT, UPT, UR4, 0x1, URZ ;  /* 0x0000000104047890 */ /* 0x000fc8000fffe0ff */
[----:B------:R-:W-:-:S04]  /*2830*/  UISETP.NE.AND UP0, UPT, UR4, 0x5, UPT ;  /* 0x000000050400788c */ /* 0x000fc8000bf05270 */
[----:B------:R-:W-:Y:S02]  /*2840*/  USEL UR6, URZ, 0x1, UP0 ;  /* 0x00000001ff067887 */ /* 0x000fe40008000000 */
[----:B------:R-:W-:-:S04]  /*2850*/  USEL UR4, UR4, URZ, UP0 ;  /* 0x000000ff04047287 */ /* 0x000fc80008000000 */
[----:B------:R-:W-:Y:S01]  /*2860*/  ULEA UR5, UR4, UR7, 0x3 ;  /* 0x0000000704057291 */ /* 0x000fe2000f8e18ff */
[----:B------:R-:W-:-:S04]  /*2870*/  LOP3.LUT R2, R2, UR6, RZ, 0x3c, !PT ;  /* 0x0000000602027c12 */ /* 0x000fc8000f8e3cff */
[----:B-1----:R-:W-:-:S04]  /*2880*/  SHF.L.U32 R3, R2, 0x1f, RZ ;  /* 0x0000001f02037819 */ /* 0x002fc800000006ff */
[----:B------:R-:W1:Y:S02]  /*2890*/  SYNCS.PHASECHK.TRANS64.TRYWAIT P0, [UR5], R3 ;  /* 0x00000003ff0075a7 */ /* 0x000e640008001105 */
[----:B-1----:R-:W-:Y:S05]  /*28a0*/  @!P0 BRA `(.L_x_45) ;  /* 0x0000004c00948947 */ /* 0x002fea0003800000 */
.L_x_132:
        /* <DEDUP_REMOVED lines=9> */
.L_x_134:
[----:B------:R-:W-:-:S04]  /*2940*/  UIADD3 UR4, UPT, UPT, UR4, 0x1, URZ ;  /* 0x0000000104047890 */ /* 0x000fc8000fffe0ff */
[----:B------:R-:W-:-:S04]  /*2950*/  UISETP.NE.AND UP0, UPT, UR4, 0x5, UPT ;  /* 0x000000050400788c */ /* 0x000fc8000bf05270 */
[----:B------:R-:W-:Y:S02]  /*2960*/  USEL UR5, URZ, 0x1, UP0 ;  /* 0x00000001ff057887 */ /* 0x000fe40008000000 */
[----:B------:R-:W-:-:S04]  /*2970*/  USEL UR4, UR4, URZ, UP0 ;  /* 0x000000ff04047287 */ /* 0x000fc80008000000 */
[----:B------:R-:W-:Y:S01]  /*2980*/  ULEA UR4, UR4, UR7, 0x3 ;  /* 0x0000000704047291 */ /* 0x000fe2000f8e18ff */
[----:B------:R-:W-:-:S04]  /*2990*/  LOP3.LUT R2, R2, UR5, RZ, 0x3c, !PT ;  /* 0x0000000502027c12 */ /* 0x000fc8000f8e3cff */
[----:B------:R-:W-:Y:S01]  /*29a0*/  SHF.L.U32 R2, R2, 0x1f, RZ ;  /* 0x0000001f02027819 */ /* 0x000fe200000006ff */
[----:B-1----:R-:W-:-:S07]  /*29b0*/  IMAD.U32 R0, RZ, RZ, UR4 ;  /* 0x00000004ff007e24 */ /* 0x002fce000f8e00ff */
.L_x_47:
[----:B-1----:R1:W2:Y:S02]  /*29c0*/  SYNCS.PHASECHK.TRANS64.TRYWAIT P0, [R0+URZ], R2 ;  /* 0x00000002000075a7 */ /* 0x0022a400080011ff */
[----:B--2---:R-:W-:Y:S05]  /*29d0*/  @!P0 NANOSLEEP.SYNCS 0x989680 ;  /* 0x009896800000895d */ /* 0x004fea0003900000 */
[----:B------:R-:W2:Y:S02]  /*29e0*/  @!P0 SYNCS.PHASECHK.TRANS64 P0, [R0+URZ], R2 ;  /* 0x00000002000085a7 */ /* 0x000ea400080010ff */
[----:B--2---:R-:W-:Y:S05]  /*29f0*/  @P0 EXIT ;  /* 0x000000000000094d */ /* 0x004fea0003800000 */
[----:B------:R-:W-:Y:S05]  /*2a00*/  BRA `(.L_x_47) ;  /* 0xfffffffc00ec7947 */ /* 0x000fea000383ffff */
.L_x_22:
[----:B------:R-:W-:-:S04]  /*2a10*/  UISETP.NE.AND UP0, UPT, UR54, URZ, UPT ;  /* 0x000000ff3600728c */ /* 0x000fc8000bf05270 */
[----:B------:R-:W-:-:S09]  /*2a20*/  UISETP.NE.OR UP0, UPT, UR22, 0x1, UP0 ;  /* 0x000000011600788c */ /* 0x000fd20008705670 */
[----:B------:R-:W-:Y:S05]  /*2a30*/  BRA.U UP0, `(.L_x_48) ;  /* 0x0000000500487547 */ /* 0x000fea000b800000 */
[----:B------:R-:W-:Y:S01]  /*2a40*/  ISETP.GE.U32.AND P2, PT, R0, 0x2, PT ;  /* 0x000000020000780c */ /* 0x000fe20003f46070 */
[----:B------:R-:W-:Y:S01]  /*2a50*/  IMAD.MOV.U32 R12, RZ, RZ, 0x1 ;  /* 0x00000001ff0c7424 */ /* 0x000fe200078e00ff */
[----:B------:R-:W-:Y:S02]  /*2a60*/  CS2R R10, SRZ ;  /* 0x00000000000a7805 */ /* 0x000fe4000001ff00 */
[----:B------:R-:W-:Y:S01]  /*2a70*/  CS2R R8, SRZ ;  /* 0x0000000000087805 */ /* 0x000fe2000001ff00 */
[----:B------:R-:W-:Y:S01]  /*2a80*/  UMOV UR6, 0x400 ;  /* 0x0000040000067882 */ /* 0x000fe20000000000 */
[----:B------:R-:W-:Y:S01]  /*2a90*/  UMOV UR5, URZ ;  /* 0x000000ff00057c82 */ /* 0x000fe20008000000 */
[----:B------:R-:W-:-:S12]  /*2aa0*/  ULEA UR6, UR54, UR6, 0x18 ;  /* 0x0000000636067291 */ /* 0x000fd8000f8ec0ff */
.L_x_52:
[----:B------:R-:W-:Y:S02]  /*2ab0*/  LEA R2, R8, UR6, 0x3 ;  /* 0x0000000608027c11 */ /* 0x000fe4000f8e18ff */
[----:B------:R-:W-:-:S03]  /*2ac0*/  SHF.L.U32 R4, R9, 0x1f, RZ ;  /* 0x0000001f09047819 */ /* 0x000fc600000006ff */
[----:B------:R-:W-:Y:S01]  /*2ad0*/  VIADD R5, R2, 0x100 ;  /* 0x0000010002057836 */ /* 0x000fe20000000000 */
[----:B------:R-:W1:Y:S02]  /*2ae0*/  SYNCS.PHASECHK.TRANS64.TRYWAIT P0, [R2+URZ+0xf0], R4 ;  /* 0x0000f004020075a7 */ /* 0x000e6400080011ff */
[----:B-1----:R-:W-:Y:S05]  /*2af0*/  @!P0 BRA `(.L_x_49) ;  /* 0x0000004c00308947 */ /* 0x002fea0003800000 */
.L_x_135:
[----:B------:R-:W-:Y:S01]  /*2b00*/  ULEA UR4, UR5, UR6, 0x3 ;  /* 0x0000000605047291 */ /* 0x000fe2000f8e18ff */
[----:B-1----:R-:W-:Y:S01]  /*2b10*/  PRMT R2, RZ, 0x654, R5 ;  /* 0x00000654ff027816 */ /* 0x002fe20000000005 */
[----:B------:R-:W-:Y:S01]  /*2b20*/  @!P2 IMAD.MOV.U32 R4, RZ, RZ, 0x10 ;  /* 0x00000010ff04a424 */ /* 0x000fe200078e00ff */
[----:B------:R-:W-:Y:S01]  /*2b30*/  SHF.L.U32 R5, R12, 0x1f, RZ ;  /* 0x0000001f0c057819 */ /* 0x000fe200000006ff */
[----:B------:R-:W-:Y:S01]  /*2b40*/  UIADD3 UR7, UPT, UPT, UR4, 0x90, URZ ;  /* 0x0000009004077890 */ /* 0x000fe2000fffe0ff */
[----:B------:R1:W-:Y:S05]  /*2b50*/  SYNCS.ARRIVE.TRANS64.RED.A1T0 RZ, [R2+URZ], RZ ;  /* 0x000000ff02ff79a7 */ /* 0x0003ea00081004ff */
[----:B------:R-:W-:Y:S01]  /*2b60*/  IMAD.U32 R6, RZ, RZ, UR7 ;  /* 0x00000007ff067e24 */ /* 0x000fe2000f8e00ff */
[----:B------:R-:W2:Y:S04]  /*2b70*/  SYNCS.PHASECHK.TRANS64.TRYWAIT P0, [UR4+0xa0], R5 ;  /* 0x0000a005ff0075a7 */ /* 0x000ea80008001104 */
[----:B------:R-:W-:Y:S01]  /*2b80*/  PRMT R6, R0, 0x654, R6 ;  /* 0x0000065400067816 */ /* 0x000fe20000000006 */
[----:B-12---:R-:W-:Y:S06]  /*2b90*/  @!P0 BRA `(.L_x_50) ;  /* 0x0000004c001c8947 */ /* 0x006fec0003800000 */
.L_x_137:
[----:B------:R-:W-:Y:S01]  /*2ba0*/  ULEA UR8, UR5, UR6, 0x4 ;  /* 0x0000000605087291 */ /* 0x000fe2000f8e20ff */
[----:B------:R-:W-:Y:S01]  /*2bb0*/  SEL R3, R6, R3, !P2 ;  /* 0x0000000306037207 */ /* 0x000fe20005000000 */
[----:B------:R-:W-:Y:S01]  /*2bc0*/  UIADD3 UR9, UPT, UPT, UR4, 0x90, URZ ;  /* 0x0000009004097890 */ /* 0x000fe2000fffe0ff */
[----:B-1----:R-:W-:Y:S01]  /*2bd0*/  LEA R2, R11, UR6, 0x3 ;  /* 0x000000060b027c11 */ /* 0x002fe2000f8e18ff */
[----:B------:R-:W-:Y:S01]  /*2be0*/  UIADD3 UR8, UPT, UPT, UR8, 0x120, URZ ;  /* 0x0000012008087890 */ /* 0x000fe2000fffe0ff */
[----:B------:R1:W-:Y:S01]  /*2bf0*/  @!P2 SYNCS.ARRIVE.TRANS64.RED RZ, [R3+URZ], R4 ;  /* 0x0000000403ffa9a7 */ /* 0x0003e200080004ff */
[----:B------:R-:W-:Y:S01]  /*2c00*/  UIADD3 UR4, UPT, UPT, UR5, 0x1, URZ ;  /* 0x0000000105047890 */ /* 0x000fe2000fffe0ff */
[----:B------:R-:W-:-:S03]  /*2c10*/  VIADD R8, R8, 0x1 ;  /* 0x0000000108087836 */ /* 0x000fc60000000000 */
[----:B------:R-:W-:Y:S02]  /*2c20*/  UISETP.NE.AND UP0, UPT, UR4, 0x2, UPT ;  /* 0x000000020400788c */ /* 0x000fe4000bf05270 */
[----:B------:R-:W-:Y:S01]  /*2c30*/  ISETP.NE.AND P0, PT, R8, 0x2, PT ;  /* 0x000000020800780c */ /* 0x000fe20003f05270 */
[----:B------:R-:W-:Y:S06]  /*2c40*/  UGETNEXTWORKID.BROADCAST [UR8], [UR9] ;  /* 0x00000000080073ca */ /* 0x000fec0008000100 */
[----:B------:R-:W-:Y:S02]  /*2c50*/  USEL UR7, URZ, 0x1, UP0 ;  /* 0x00000001ff077887 */ /* 0x000fe40008000000 */
[----:B------:R-:W-:-:S04]  /*2c60*/  USEL UR5, UR4, URZ, UP0 ;  /* 0x000000ff04057287 */ /* 0x000fc80008000000 */
[----:B------:R-:W-:Y:S02]  /*2c70*/  LOP3.LUT R12, R12, UR7, RZ, 0x3c, !PT ;  /* 0x000000070c0c7c12 */ /* 0x000fe4000f8e3cff */
[----:B-1----:R-:W-:-:S04]  /*2c80*/  SHF.L.U32 R4, R10, 0x1f, RZ ;  /* 0x0000001f0a047819 */ /* 0x002fc800000006ff */
[----:B------:R-:W1:Y:S02]  /*2c90*/  SYNCS.PHASECHK.TRANS64.TRYWAIT P1, [R2+URZ+0x90], R4 ;  /* 0x00009004020075a7 */ /* 0x000e6400080211ff */
[----:B-1----:R-:W-:Y:S05]  /*2ca0*/  @!P1 BRA `(.L_x_51) ;  /* 0x0000004800f09947 */ /* 0x002fea0003800000 */
.L_x_138:
[C---:B-1----:R-:W-:Y:S01]  /*2cb0*/  LEA R4, R11.reuse, UR6, 0x4 ;  /* 0x000000060b047c11 */ /* 0x042fe2000f8e20ff */
[----:B------:R-:W-:Y:S01]  /*2cc0*/  VIADD R2, R2, 0xa0 ;  /* 0x000000a002027836 */ /* 0x000fe20000000000 */
[----:B------:R-:W-:Y:S01]  /*2cd0*/  SEL R8, R8, RZ, P0 ;  /* 0x000000ff08087207 */ /* 0x000fe20000000000 */
[----:B------:R-:W-:-:S03]  /*2ce0*/  VIADD R11, R11, 0x1 ;  /* 0x000000010b0b7836 */ /* 0x000fc60000000000 */
[----:B------:R-:W1:Y:S01]  /*2cf0*/  LDS.128 R4, [R4+0x120] ;  /* 0x0001200004047984 */ /* 0x000e620000000c00 */
[----:B------:R-:W-:Y:S02]  /*2d00*/  PRMT R2, RZ, 0x654, R2 ;  /* 0x00000654ff027816 */ /* 0x000fe40000000002 */
[C---:B------:R-:W-:Y:S01]  /*2d10*/  ISETP.NE.AND P1, PT, R11.reuse, 0x2, PT ;  /* 0x000000020b00780c */ /* 0x040fe20003f25270 */
[----:B------:R-:W-:Y:S01]  /*2d20*/  @!PT LDS RZ, [RZ] ;  /* 0x00000000fffff984 */ /* 0x000fe20000000800 */
[----:B------:R-:W-:Y:S01]  /*2d30*/  @!PT LDS RZ, [RZ] ;  /* 0x00000000fffff984 */ /* 0x000fe20000000800 */
[----:B------:R-:W-:Y:S01]  /*2d40*/  @!PT LDS RZ, [RZ] ;  /* 0x00000000fffff984 */ /* 0x000fe20000000800 */
[----:B------:R-:W-:Y:S01]  /*2d50*/  @!PT LDS RZ, [RZ] ;  /* 0x00000000fffff984 */ /* 0x000fe20000000800 */
[----:B------:R2:W-:Y:S06]  /*2d60*/  MEMBAR.ALL.CTA ;  /* 0x0000000000007992 */ /* 0x0005ec0000008000 */
[----:B--2---:R-:W2:Y:S01]  /*2d70*/  FENCE.VIEW.ASYNC.S ;  /* 0x00000000000073c6 */ /* 0x004ea20000000000 */
[----:B------:R-:W-:Y:S01]  /*2d80*/  SEL R11, R11, RZ, P1 ;  /* 0x000000ff0b0b7207 */ /* 0x000fe20000800000 */
[----:B--2---:R2:W-:Y:S01]  /*2d90*/  SYNCS.ARRIVE.TRANS64.RED.A1T0 RZ, [R2+URZ], RZ ;  /* 0x000000ff02ff79a7 */ /* 0x0045e200081004ff */
[----:B-1----:R-:W-:-:S02]  /*2da0*/  LOP3.LUT P3, RZ, R6, 0x1, RZ, 0xc0, !PT ;  /* 0x0000000106ff7812 */ /* 0x002fc4000786c0ff */
[----:B------:R-:W-:-:S04]  /*2db0*/  SEL R4, RZ, 0x1, P1 ;  /* 0x00000001ff047807 */ /* 0x000fc80000800000 */
[----:B------:R-:W-:Y:S02]  /*2dc0*/  LOP3.LUT R10, R10, R4, RZ, 0x3c, !PT ;  /* 0x000000040a0a7212 */ /* 0x000fe400078e3cff */
[----:B--2---:R-:W-:-:S04]  /*2dd0*/  SEL R2, RZ, 0x1, P0 ;  /* 0x00000001ff027807 */ /* 0x004fc80000000000 */
[----:B------:R-:W-:Y:S01]  /*2de0*/  LOP3.LUT R9, R9, R2, RZ, 0x3c, !PT ;  /* 0x0000000209097212 */ /* 0x000fe200078e3cff */
[----:B------:R-:W-:Y:S06]  /*2df0*/  @P3 BRA `(.L_x_52) ;  /* 0xfffffffc002c3947 */ /* 0x000fec000383ffff */
[----:B------:R-:W-:Y:S01]  /*2e00*/  ULEA UR4, UR5, UR6, 0x3 ;  /* 0x0000000605047291 */ /* 0x000fe2000f8e18ff */
[----:B------:R-:W-:-:S08]  /*2e10*/  SHF.L.U32 R2, R12, 0x1f, RZ ;  /* 0x0000001f0c027819 */ /* 0x000fd000000006ff */
[----:B------:R-:W1:Y:S02]  /*2e20*/  SYNCS.PHASECHK.TRANS64 P0, [UR4+0xa0], R2 ;  /* 0x0000a002ff0075a7 */ /* 0x000e640008001004 */
[----:B-1----:R-:W-:Y:S05]  /*2e30*/  @P0 BRA `(.L_x_53) ;  /* 0x0000000000080947 */ /* 0x002fea0003800000 */
[----:B------:R-:W1:Y:S02]  /*2e40*/  SYNCS.PHASECHK.TRANS64.TRYWAIT P0, [UR4+0xa0], R2 ;  /* 0x0000a002ff0075a7 */ /* 0x000e640008001104 */
[----:B-1----:R-:W-:Y:S05]  /*2e50*/  @!P0 BRA `(.L_x_54) ;  /* 0x0000004800988947 */ /* 0x002fea0003800000 */
.L_x_53:
[----:B------:R-:W-:-:S04]  /*2e60*/  UIADD3 UR7, UPT, UPT, UR5, 0x1, URZ ;  /* 0x0000000105077890 */ /* 0x000fc8000fffe0ff */
[----:B------:R-:W-:-:S04]  /*2e70*/  UISETP.NE.AND UP0, UPT, UR7, 0x2, UPT ;  /* 0x000000020700788c */ /* 0x000fc8000bf05270 */
[----:B------:R-:W-:Y:S02]  /*2e80*/  USEL UR8, URZ, 0x1, UP0 ;  /* 0x00000001ff087887 */ /* 0x000fe40008000000 */
[----:B------:R-:W-:-:S04]  /*2e90*/  USEL UR7, UR7, URZ, UP0 ;  /* 0x000000ff07077287 */ /* 0x000fc80008000000 */
[----:B------:R-:W-:Y:S01]  /*2ea0*/  ULEA UR7, UR7, UR6, 0x3 ;  /* 0x0000000607077291 */ /* 0x000fe2000f8e18ff */
[----:B-1----:R-:W-:-:S04]  /*2eb0*/  LOP3.LUT R2, R12, UR8, RZ, 0x3c, !PT ;  /* 0x000000080c027c12 */ /* 0x002fc8000f8e3cff */
[----:B------:R-:W-:-:S04]  /*2ec0*/  SHF.L.U32 R0, R2, 0x1f, RZ ;  /* 0x0000001f02007819 */ /* 0x000fc800000006ff */
[----:B------:R-:W1:Y:S02]  /*2ed0*/  SYNCS.PHASECHK.TRANS64 P0, [UR7+0xa0], R0 ;  /* 0x0000a000ff0075a7 */ /* 0x000e640008001007 */
[----:B-1----:R-:W-:Y:S05]  /*2ee0*/  @P0 EXIT ;  /* 0x000000000000094d */ /* 0x002fea0003800000 */
[----:B------:R-:W-:Y:S02]  /*2ef0*/  SHF.L.U32 R2, R2, 0x1f, RZ ;  /* 0x0000001f02027819 */ /* 0x000fe400000006ff */
[----:B------:R-:W-:-:S07]  /*2f00*/  MOV R0, UR7 ;  /* 0x0000000700007c02 */ /* 0x000fce0008000f00 */
.L_x_55:
[----:B-1----:R1:W2:Y:S02]  /*2f10*/  SYNCS.PHASECHK.TRANS64.TRYWAIT P0, [R0+URZ+0xa0], R2 ;  /* 0x0000a002000075a7 */ /* 0x0022a400080011ff */
[----:B--2---:R-:W-:Y:S05]  /*2f20*/  @!P0 NANOSLEEP.SYNCS 0x989680 ;  /* 0x009896800000895d */ /* 0x004fea0003900000 */
[----:B------:R-:W2:Y:S02]  /*2f30*/  @!P0 SYNCS.PHASECHK.TRANS64 P0, [R0+URZ+0xa0], R2 ;  /* 0x0000a002000085a7 */ /* 0x000ea400080010ff */
[----:B--2---:R-:W-:Y:S05]  /*2f40*/  @P0 EXIT ;  /* 0x000000000000094d */ /* 0x004fea0003800000 */
[----:B------:R-:W-:Y:S05]  /*2f50*/  BRA `(.L_x_55) ;  /* 0xfffffffc00ec7947 */ /* 0x000fea000383ffff */
.L_x_48:
[----:B------:R-:W-:Y:S05]  /*2f60*/  BRA.U UP4, `(.L_x_56) ;  /* 0x0000000d049c7547 */ /* 0x000fea000b800000 */
[----:B------:R-:W-:Y:S01]  /*2f70*/  UMOV UR4, 0x40 ;  /* 0x0000004000047882 */ /* 0x000fe20000000000 */
[----:B------:R-:W-:Y:S01]  /*2f80*/  NOP ;  /* 0x0000000000007918 */ /* 0x000fe20000000000 */
[----:B------:R-:W-:Y:S01]  /*2f90*/  ULEA UR5, UR54, UR4, 0x18 ;  /* 0x0000000436057291 */ /* 0x000fe2000f8ec0ff */
[----:B------:R-:W-:Y:S02]  /*2fa0*/  UMOV UR6, 0x400 ;  /* 0x0000040000067882 */ /* 0x000fe40000000000 */
[----:B------:R-:W-:-:S06]  /*2fb0*/  ULEA UR6, UR54, UR6, 0x18 ;  /* 0x0000000636067291 */ /* 0x000fcc000f8ec0ff */
[----:B------:R-:W1:Y:S02]  /*2fc0*/  LDS.U8 R0, [UR5+0x1c] ;  /* 0x00001c05ff007984 */ /* 0x000e640008000000 */
[----:B-1----:R-:W-:-:S13]  /*2fd0*/  ISETP.NE.AND P0, PT, R0, RZ, PT ;  /* 0x000000ff0000720c */ /* 0x002fda0003f05270 */
[----:B------:R-:W-:Y:S05]  /*2fe0*/  @P0 BRA `(.L_x_57) ;  /* 0x0000000000580947 */ /* 0x000fea0003800000 */
[----:B------:R-:W-:-:S13]  /*2ff0*/  ELECT P0, URZ, PT ;  /* 0x0000000000ff782f */ /* 0x000fda0003800000 */
[----:B------:R-:W-:Y:S05]  /*3000*/  @!P0 BRA `(.L_x_58) ;  /* 0x0000000000608947 */ /* 0x000fea0003800000 */
[----:B------:R-:W-:Y:S01]  /*3010*/  UMOV UR4, 0x10 ;  /* 0x0000001000047882 */ /* 0x000fe20000000000 */
[----:B------:R-:W-:Y:S01]  /*3020*/  HFMA2 R0, -RZ, RZ, 0, 5.9604644775390625e-08 ;  /* 0x00000001ff007431 */ /* 0x000fe200000001ff */
[----:B------:R-:W-:-:S03]  /*3030*/  MOV R3, 0xffff ;  /* 0x0000ffff00037802 */ /* 0x000fc60000000f00 */
[----:B------:R-:W-:Y:S04]  /*3040*/  DEPBAR.LE SB1, 0x36 ;  /* 0x00009d800000791a */ /* 0x000fe80000000000 */
[----:B------:R-:W1:Y:S02]  /*3050*/  UTCATOMSWS.FIND_AND_SET.ALIGN UP0, UR4, UR4 ;  /* 0x00000004000475e3 */ /* 0x000e640008000800 */
[----:B-1----:R-:W-:Y:S01]  /*3060*/  MOV R4, UR4 ;  /* 0x0000000400047c02 */ /* 0x002fe20008000f00 */
[----:B------:R-:W-:Y:S06]  /*3070*/  BRA.U UP0, `(.L_x_59) ;  /* 0x0000000100187547 */ /* 0x000fec000b800000 */
.L_x_60:
[----:B------:R-:W-:Y:S05]  /*3080*/  NANOSLEEP 0x64 ;  /* 0x000000640000795d */ /* 0x000fea0003800000 */
[----:B------:R-:W-:-:S05]  /*3090*/  UMOV UR4, 0x10 ;  /* 0x0000001000047882 */ /* 0x000fca0000000000 */
[----:B------:R-:W-:Y:S04]  /*30a0*/  DEPBAR.LE SB1, 0x36 ;  /* 0x00009d800000791a */ /* 0x000fe80000000000 */
[----:B------:R-:W1:Y:S02]  /*30b0*/  UTCATOMSWS.FIND_AND_SET.ALIGN UP0, UR4, UR4 ;  /* 0x00000004000475e3 */ /* 0x000e640008000800 */
[----:B-1----:R-:W-:Y:S01]  /*30c0*/  MOV R4, UR4 ;  /* 0x0000000400047c02 */ /* 0x002fe20008000f00 */
[----:B------:R-:W-:Y:S05]  /*30d0*/  BRA.U !UP0, `(.L_x_60) ;  /* 0xfffffffd08e87547 */ /* 0x000fea000b83ffff */
.L_x_59:
[-C--:B------:R-:W-:Y:S02]  /*30e0*/  SHF.L.U32 R3, R3, R4.reuse, RZ ;  /* 0x0000000403037219 */ /* 0x080fe400000006ff */
[----:B------:R-:W-:Y:S01]  /*30f0*/  SHF.L.U32 R0, R0, R4, RZ ;  /* 0x0000000400007219 */ /* 0x000fe200000006ff */
[----:B------:R-:W-:Y:S02]  /*3100*/  IMAD.SHL.U32 R4, R4, 0x20, RZ ;  /* 0x0000002004047824 */ /* 0x000fe400078e00ff */
[----:B------:R1:W-:Y:S04]  /*3110*/  ATOMS.OR RZ, [UR5+0x14], R3 ;  /* 0x00001403ffff798c */ /* 0x0003e8000b000005 */
[----:B------:R1:W-:Y:S04]  /*3120*/  ATOMS.OR RZ, [UR5+0x18], R0 ;  /* 0x00001800ffff798c */ /* 0x0003e8000b000005 */
[----:B------:R1:W-:Y:S01]  /*3130*/  STS [UR6+0x140], R4 ;  /* 0x00014004ff007988 */ /* 0x0003e20008000806 */
[----:B------:R-:W-:Y:S05]  /*3140*/  BRA `(.L_x_58) ;  /* 0x0000000000107947 */ /* 0x000fea0003800000 */
.L_x_57:
[----:B------:R-:W-:Y:S02]  /*3150*/  MOV R0, 0xffffffff ;  /* 0xffffffff00007802 */ /* 0x000fe40000000f00 */
[----:B------:R-:W-:-:S03]  /*3160*/  MOV R4, 0x3190 ;  /* 0x0000319000047802 */ /* 0x000fc60000000f00 */
[----:B------:R1:W-:Y:S04]  /*3170*/  STS [UR6+0x140], R0 ;  /* 0x00014000ff007988 */ /* 0x0003e80008000806 */
[----:B-1---5:R-:W-:Y:S05]  /*3180*/  CALL.REL.NOINC `($__internal_1_$__cuda_sm10x_tcgen05_guardrail_trap_phase_invalid_during_alloc) ;  /* 0x0000004c00707944 */ /* 0x022fea0003c00000 */
.L_x_58:
[----:B------:R-:W-:Y:S05]  /*3190*/  WARPSYNC.ALL ;  /* 0x0000000000007948 */ /* 0x000fea0003800000 */
[----:B------:R-:W2:Y:S01]  /*31a0*/  S2UR UR4, SR_CgaCtaId ;  /* 0x00000000000479c3 */ /* 0x000ea20000008800 */
[----:B------:R-:W-:Y:S01]  /*31b0*/  UMOV UR17, 0x400 ;  /* 0x0000040000117882 */ /* 0x000fe20000000000 */
[----:B------:R-:W-:-:S06]  /*31c0*/  NOP ;  /* 0x0000000000007918 */ /* 0x000fcc0000000000 */
[----:B------:R-:W-:Y:S06]  /*31d0*/  BAR.ARV 0x6, 0xa0 ;  /* 0x0182800000007b1d */ /* 0x000fec0000002000 */
[----:B------:R-:W3:Y:S01]  /*31e0*/  LDCU UR5, c[0x0][0x38c] ;  /* 0x00007180ff0577ac */ /* 0x000ee20008000800 */
[----:B------:R-:W-:Y:S01]  /*31f0*/  LOP3.LUT R2, R2, 0xffff, RZ, 0xc0, !PT ;  /* 0x0000ffff02027812 */ /* 0x000fe200078ec0ff */
[----:B------:R-:W-:Y:S01]  /*3200*/  IMAD.MOV.U32 R11, RZ, RZ, 0x1 ;  /* 0x00000001ff0b7424 */ /* 0x000fe200078e00ff */
[----:B------:R-:W-:Y:S01]  /*3210*/  CS2R R8, SRZ ;  /* 0x0000000000087805 */ /* 0x000fe2000001ff00 */
[----:B------:R-:W4:Y:S01]  /*3220*/  LDCU UR8, c[0x0][0x38c] ;  /* 0x00007180ff0877ac */ /* 0x000f220008000800 */
[----:B------:R-:W-:Y:S01]  /*3230*/  R2UR UR19, R2 ;  /* 0x00000000021372ca */ /* 0x000fe200000e0000 */
[----:B------:R-:W-:Y:S01]  /*3240*/  IMAD.MOV.U32 R10, RZ, RZ, RZ ;  /* 0x000000ffff0a7224 */ /* 0x000fe200078e00ff */
[----:B------:R-:W-:Y:S01]  /*3250*/  UMOV UR22, URZ ;  /* 0x000000ff00167c82 */ /* 0x000fe20008000000 */
[----:B------:R-:W-:Y:S01]  /*3260*/  UMOV UR14, URZ ;  /* 0x000000ff000e7c82 */ /* 0x000fe20008000000 */
[----:B--2---:R-:W-:Y:S01]  /*3270*/  ULEA UR17, UR4, UR17, 0x18 ;  /* 0x0000001104117291 */ /* 0x004fe2000f8ec0ff */
[----:B------:R-:W-:Y:S01]  /*3280*/  UMOV UR26, 0x0 ;  /* 0x00000000001a7882 */ /* 0x000fe20000000000 */
[----:B------:R-:W-:-:S02]  /*3290*/  UMOV UR27, 0x4100010 ;  /* 0x04100010001b7882 */ /* 0x000fc40000000000 */
[----:B------:R-:W-:Y:S02]  /*32a0*/  UIADD3 UR6, UPT, UPT, UR17, 0x3400, URZ ;  /* 0x0000340011067890 */ /* 0x000fe4000fffe0ff */
[----:B------:R-:W-:Y:S02]  /*32b0*/  UIADD3 UR7, UPT, UPT, UR17, 0x8400, URZ ;  /* 0x0000840011077890 */ /* 0x000fe4000fffe0ff */
[----:B---3--:R-:W-:Y:S01]  /*32c0*/  UIADD3 UR5, UPT, UPT, UR5, 0x1f, URZ ;  /* 0x0000001f05057890 */ /* 0x008fe2000fffe0ff */
[----:B-1----:R-:W1:Y:S01]  /*32d0*/  LDS R0, [UR17+0x140] ;  /* 0x00014011ff007984 */ /* 0x002e620008000800 */
[----:B------:R-:W-:Y:S02]  /*32e0*/  USHF.R.U32.HI UR6, URZ, 0x4, UR6 ;  /* 0x00000004ff067899 */ /* 0x000fe40008011606 */
[----:B------:R-:W-:Y:S02]  /*32f0*/  USHF.R.S32.HI UR4, URZ, 0x1f, UR5 ;  /* 0x0000001fff047899 */ /* 0x000fe40008011405 */
[----:B------:R-:W-:-:S02]  /*3300*/  ULOP3.LUT UR6, UR6, 0x3fff, URZ, 0xc0, !UPT ;  /* 0x00003fff06067892 */ /* 0x000fc4000f8ec0ff */
[----:B------:R-:W-:Y:S02]  /*3310*/  ULEA.HI UR4, UR4, UR5, URZ, 0x5 ;  /* 0x0000000504047291 */ /* 0x000fe4000f8f28ff */
[----:B------:R-:W-:Y:S02]  /*3320*/  USHF.R.U32.HI UR5, URZ, 0x4, UR7 ;  /* 0x00000004ff057899 */ /* 0x000fe40008011607 */
[----:B------:R-:W-:Y:S02]  /*3330*/  USHF.R.S32.HI UR28, URZ, 0x5, UR4 ;  /* 0x00000005ff1c7899 */ /* 0x000fe40008011404 */
[----:B------:R-:W-:Y:S02]  /*3340*/  ULOP3.LUT UR5, UR5, 0x3fff, URZ, 0xc0, !UPT ;  /* 0x00003fff05057892 */ /* 0x000fe4000f8ec0ff */
[----:B------:R-:W-:Y:S02]  /*3350*/  UISETP.LT.AND UP0, UPT, UR28, 0x1, UPT ;  /* 0x000000011c00788c */ /* 0x000fe4000bf01270 */
[----:B------:R-:W-:-:S02]  /*3360*/  ULOP3.LUT UR20, UR6, 0x10000, URZ, 0xfc, !UPT ;  /* 0x0001000006147892 */ /* 0x000fc4000f8efcff */
[----:B------:R-:W-:Y:S02]  /*3370*/  USEL UR29, UR28, 0x1, !UP0 ;  /* 0x000000011c1d7887 */ /* 0x000fe4000c000000 */
[----:B------:R-:W-:Y:S02]  /*3380*/  ULOP3.LUT UR21, UR5, 0x10000, URZ, 0xfc, !UPT ;  /* 0x0001000005157892 */ /* 0x000fe4000f8efcff */
[----:B------:R-:W-:Y:S02]  /*3390*/  UIADD3 UR29, UPT, UPT, -UR29, URZ, URZ ;  /* 0x000000ff1d1d7290 */ /* 0x000fe4000fffe1ff */
[----:B----4-:R-:W-:Y:S01]  /*33a0*/  UISETP.GE.AND UP4, UPT, UR8, 0x1, UPT ;  /* 0x000000010800788c */ /* 0x010fe2000bf86270 */
[----:B------:R-:W-:Y:S01]  /*33b0*/  UMOV UR24, 0x0 ;  /* 0x0000000000187882 */ /* 0x000fe20000000000 */
[----:B------:R-:W-:Y:S01]  /*33c0*/  UMOV UR25, 0x4100010 ;  /* 0x0410001000197882 */ /* 0x000fe20000000000 */
[----:B-1----:R-:W-:-:S15]  /*33d0*/  R2UR UR30, R0 ;  /* 0x00000000001e72ca */ /* 0x002fde00000e0000 */
.L_x_67:
[----:B------:R-:W-:Y:S02]  /*33e0*/  LEA R0, R10, UR17, 0x3 ;  /* 0x000000110a007c11 */ /* 0x000fe4000f8e18ff */
[----:B------:R-:W-:Y:S02]  /*33f0*/  SHF.L.U32 R2, R9, 0x1f, RZ ;  /* 0x0000001f09027819 */ /* 0x000fe400000006ff */
[----:B------:R-:W-:Y:S01]  /*3400*/  PLOP3.LUT P0, PT, PT, PT, UP4, 0x80, 0x8 ;  /* 0x000000000008781c */ /* 0x000fe20003f0f048 */
[----:B------:R-:W-:Y:S01]  /*3410*/  VIADD R3, R0, 0xa0 ;  /* 0x000000a000037836 */ /* 0x000fe20000000000 */
[----:B-1----:R-:W1:Y:S02]  /*3420*/  SYNCS.PHASECHK.TRANS64.TRYWAIT P1, [R0+URZ+0x90], R2 ;  /* 0x00009002000075a7 */ /* 0x002e6400080211ff */
[----:B-1-3--:R-:W-:Y:S09]  /*3430*/  @!P1 BRA `(.L_x_61) ;  /* 0x0000004400389947 */ /* 0x00aff20003800000 */
.L_x_140:
[----:B------:R-:W-:Y:S01]  /*3440*/  LEA R4, R10, UR17, 0x4 ;  /* 0x000000110a047c11 */ /* 0x000fe2000f8e20ff */
[----:B------:R-:W-:Y:S01]  /*3450*/  @UP4 ULEA UR4, UR14, UR17, 0x3 ;  /* 0x000000110e044291 */ /* 0x000fe2000f8e18ff */
[----:B------:R-:W-:Y:S01]  /*3460*/  PLOP3.LUT P2, PT, PT, PT, PT, 0x80, 0x8 ;  /* 0x000000000008781c */ /* 0x000fe20003f4f070 */
[----:B------:R-:W-:Y:S01]  /*3470*/  ULEA UR23, UR22, UR17, 0x3 ;  /* 0x0000001116177291 */ /* 0x000fe2000f8e18ff */
[----:B------:R-:W-:Y:S02]  /*3480*/  PRMT R3, RZ, 0x654, R3 ;  /* 0x00000654ff037816 */ /* 0x000fe40000000003 */
[----:B------:R-:W2:Y:S01]  /*3490*/  LDS.128 R4, [R4+0x120] ;  /* 0x0001200004047984 */ /* 0x000ea20000000c00 */
[----:B-1----:R-:W-:Y:S02]  /*34a0*/  @P0 SHF.L.U32 R2, R8, 0x1f, RZ ;  /* 0x0000001f08020819 */ /* 0x002fe400000006ff */
[----:B------:R-:W-:Y:S01]  /*34b0*/  SHF.L.U32 R0, R11, 0x1f, RZ ;  /* 0x0000001f0b007819 */ /* 0x000fe200000006ff */
[----:B------:R-:W-:Y:S01]  /*34c0*/  @!PT LDS RZ, [RZ] ;  /* 0x00000000fffff984 */ /* 0x000fe20000000800 */
[----:B------:R-:W-:Y:S01]  /*34d0*/  @!PT LDS RZ, [RZ] ;  /* 0x00000000fffff984 */ /* 0x000fe20000000800 */
[----:B------:R-:W-:Y:S01]  /*34e0*/  @!PT LDS RZ, [RZ] ;  /* 0x00000000fffff984 */ /* 0x000fe20000000800 */
[----:B------:R-:W-:Y:S01]  /*34f0*/  @!PT LDS RZ, [RZ] ;  /* 0x00000000fffff984 */ /* 0x000fe20000000800 */
[----:B------:R1:W-:Y:S06]  /*3500*/  MEMBAR.ALL.CTA ;  /* 0x0000000000007992 */ /* 0x0003ec0000008000 */
[----:B-1----:R-:W1:Y:S02]  /*3510*/  FENCE.VIEW.ASYNC.S ;  /* 0x00000000000073c6 */ /* 0x002e640000000000 */
[----:B-1----:R1:W-:Y:S01]  /*3520*/  SYNCS.ARRIVE.TRANS64.RED.A1T0 RZ, [R3+URZ], RZ ;  /* 0x000000ff03ff79a7 */ /* 0x0023e200081004ff */
[----:B------:R1:W3:Y:S01]  /*3530*/  @P0 SYNCS.PHASECHK.TRANS64.TRYWAIT P2, [UR4], R2 ;  /* 0x00000002ff0005a7 */ /* 0x0002e20008041104 */
[----:B------:R-:W-:Y:S01]  /*3540*/  ULEA.HI UR4, UR22, UR22, URZ, 0x1 ;  /* 0x0000001616047291 */ /* 0x000fe2000f8f08ff */
[----:B--2---:R-:W-:-:S03]  /*3550*/  LOP3.LUT P1, RZ, R6, 0x1, RZ, 0xc0, !PT ;  /* 0x0000000106ff7812 */ /* 0x004fc6000782c0ff */
[----:B------:R-:W-:Y:S02]  /*3560*/  USHF.L.U32 UR18, UR4, 0x5, URZ ;  /* 0x0000000504127899 */ /* 0x000fe400080006ff */
[----:B------:R-:W-:Y:S02]  /*3570*/  ULOP3.LUT UR4, UR4, 0xffe, URZ, 0xc0, !UPT ;  /* 0x00000ffe04047892 */ /* 0x000fe4000f8ec0ff */
[----:B------:R-:W-:Y:S02]  /*3580*/  ULOP3.LUT UR18, UR18, 0xffffffc0, URZ, 0xc0, !UPT ;  /* 0xffffffc012127892 */ /* 0x000fe4000f8ec0ff */
[----:B------:R-:W-:Y:S02]  /*3590*/  UIADD3 UR4, UPT, UPT, -UR4, UR22, URZ ;  /* 0x0000001604047290 */ /* 0x000fe4000fffe1ff */
[----:B------:R-:W-:Y:S01]  /*35a0*/  UIADD3 UR18, UPT, UPT, UR30, UR18, URZ ;  /* 0x000000121e127290 */ /* 0x000fe2000fffe0ff */
[----:B------:R-:W2:Y:S03]  /*35b0*/  SYNCS.PHASECHK.TRANS64.TRYWAIT P0, [UR23+0xd0], R0 ;  /* 0x0000d000ff0075a7 */ /* 0x000ea60008001117 */
[----:B------:R-:W-:Y:S01]  /*35c0*/  ULEA UR18, UR4, UR18, 0x14 ;  /* 0x0000001204127291 */ /* 0x000fe2000f8ea0ff */
[----:B-123--:R-:W-:Y:S11]  /*35d0*/  @!P0 BRA `(.L_x_62) ;  /* 0x0000004000e48947 */ /* 0x00eff60003800000 */
.L_x_142:
[----:B------:R-:W-:Y:S01]  /*35e0*/  IADD3 R10, PT, PT, R10, 0x1, RZ ;  /* 0x000000010a0a7810 */ /* 0x000fe20007ffe0ff */
[----:B------:R-:W-:Y:S06]  /*35f0*/  BRA.U !UP4, `(.L_x_63) ;  /* 0x000000010c987547 */ /* 0x000fec000b800000 */
[----:B------:R-:W-:Y:S01]  /*3600*/  UPLOP3.LUT UP2, UPT, UPT, UPT, UPT, 0x40, 0x4 ;  /* 0x000000000004789c */ /* 0x000fe20003f4e870 */
[----:B------:R-:W-:Y:S01]  /*3610*/  UMOV UR16, UR29 ;  /* 0x0000001d00107c82 */ /* 0x000fe20008000000 */
[----:B------:R-:W-:Y:S01]  /*3620*/  UMOV UR15, UR28 ;  /* 0x0000001c000f7c82 */ /* 0x000fe20008000000 */
[----:B------:R-:W-:-:S08]  /*3630*/  UMOV UR6, UR14 ;  /* 0x0000000e00067c82 */ /* 0x000fd00008000000 */
.L_x_66:
[----:B------:R-:W-:Y:S02]  /*3640*/  UIADD3 UR16, UPT, UPT, UR16, 0x1, URZ ;  /* 0x0000000110107890 */ /* 0x000fe4000fffe0ff */
[----:B--2---:R-:W-:Y:S02]  /*3650*/  ULEA UR5, UR6, UR17, 0x3 ;  /* 0x0000001106057291 */ /* 0x004fe4000f8e18ff */
[----:B------:R-:W-:Y:S01]  /*3660*/  UISETP.NE.AND UP3, UPT, UR16, URZ, UPT ;  /* 0x000000ff1000728c */ /* 0x000fe2000bf65270 */
[----:B---3--:R-:W-:Y:S10]  /*3670*/  @P2 BRA `(.L_x_64) ;  /* 0x00000000000c2947 */ /* 0x008ff40003800000 */
[----:B-1----:R-:W-:Y:S04]  /*3680*/  SHF.L.U32 R2, R8, 0x1f, RZ ;  /* 0x0000001f08027819 */ /* 0x002fe800000006ff */
[----:B------:R-:W1:Y:S02]  /*3690*/  SYNCS.PHASECHK.TRANS64.TRYWAIT P0, [UR5], R2 ;  /* 0x00000002ff0075a7 */ /* 0x000e640008001105 */
[----:B-1----:R-:W-:Y:S05]  /*36a0*/  @!P0 BRA `(.L_x_65) ;  /* 0x0000004000c88947 */ /* 0x002fea0003800000 */
.L_x_64:
[----:B------:R-:W-:Y:S01]  /*36b0*/  UISETP.NE.AND UP0, UPT, UR15, 0x1, UPT ;  /* 0x000000010f00788c */ /* 0x000fe2000bf05270 */
[----:B------:R-:W-:Y:S01]  /*36c0*/  PLOP3.LUT P2, PT, PT, PT, PT, 0x80, 0x8 ;  /* 0x000000000008781c */ /* 0x000fe20003f4f070 */
[----:B------:R-:W-:Y:S02]  /*36d0*/  UIADD3 UR4, UPT, UPT, UR6, 0x1, URZ ;  /* 0x0000000106047890 */ /* 0x000fe4000fffe0ff */
[----:B------:R-:W-:Y:S02]  /*36e0*/  ULEA UR12, UR6, UR21, 0x8 ;  /* 0x00000015060c7291 */ /* 0x000fe4000f8e40ff */
[----:B------:R-:W-:Y:S01]  /*36f0*/  UISETP.NE.AND UP1, UPT, UR4, 0x5, UPT ;  /* 0x000000050400788c */ /* 0x000fe2000bf25270 */
[----:B------:R-:W-:Y:S01]  /*3700*/  PLOP3.LUT P0, PT, PT, PT, UP0, 0x80, 0x8 ;  /* 0x000000000008781c */ /* 0x000fe20003f0f008 */
[----:B------:R-:W-:Y:S02]  /*3710*/  UIADD3 UR10, UPT, UPT, UR12, 0x2, URZ ;  /* 0x000000020c0a7890 */ /* 0x000fe4000fffe0ff */
[----:B------:R-:W-:Y:S02]  /*3720*/  USEL UR7, URZ, 0x1, UP1 ;  /* 0x00000001ff077887 */ /* 0x000fe40008800000 */
[----:B------:R-:W-:Y:S02]  /*3730*/  USEL UR14, UR4, URZ, UP1 ;  /* 0x000000ff040e7287 */ /* 0x000fe40008800000 */
[----:B------:R-:W-:Y:S02]  /*3740*/  UIADD3 UR15, UPT, UPT, UR15, -0x1, URZ ;  /* 0xffffffff0f0f7890 */ /* 0x000fe4000fffe0ff */
[----:B------:R-:W-:Y:S01]  /*3750*/  @UP0 ULEA UR4, UR14, UR17, 0x3 ;  /* 0x000000110e040291 */ /* 0x000fe2000f8e18ff */
[----:B------:R-:W-:Y:S01]  /*3760*/  LOP3.LUT R8, R8, UR7, RZ, 0x3c, !PT ;  /* 0x0000000708087c12 */ /* 0x000fe2000f8e3cff */
[----:B------:R-:W-:Y:S01]  /*3770*/  UIADD3 UR7, UPT, UPT, UR5, 0x28, URZ ;  /* 0x0000002805077890 */ /* 0x000fe2000fffe0ff */
[----:B------:R-:W-:Y:S02]  /*3780*/  UMOV UR13, 0x80004020 ;  /* 0x80004020000d7882 */ /* 0x000fe40000000000 */
[----:B-1----:R-:W-:Y:S01]  /*3790*/  @P0 SHF.L.U32 R0, R8, 0x1f, RZ ;  /* 0x0000001f08000819 */ /* 0x002fe200000006ff */
[----:B------:R-:W-:Y:S01]  /*37a0*/  UMOV UR5, 0x80004020 ;  /* 0x8000402000057882 */ /* 0x000fe20000000000 */
[----:B------:R-:W-:Y:S01]  /*37b0*/  UMOV UR11, 0x80004020 ;  /* 0x80004020000b7882 */ /* 0x000fe20000000000 */
[----:B------:R-:W-:Y:S01]  /*37c0*/  UMOV UR9, 0x80004020 ;  /* 0x8000402000097882 */ /* 0x000fe20000000000 */
[----:B------:R2:W3:Y:S01]  /*37d0*/  @P0 SYNCS.PHASECHK.TRANS64.TRYWAIT P2, [UR4], R0 ;  /* 0x00000000ff0005a7 */ /* 0x0004e20008041104 */
[----:B------:R-:W-:Y:S03]  /*37e0*/  ULEA UR4, UR6, UR20, 0x8 ;  /* 0x0000001406047291 */ /* 0x000fe6000f8e40ff */
[----:B------:R-:W-:Y:S01]  /*37f0*/  UMOV UR6, UR14 ;  /* 0x0000000e00067c82 */ /* 0x000fe20008000000 */
[----:B------:R-:W-:Y:S05]  /*3800*/  UIADD3 UR8, UPT, UPT, UR4, 0x2, URZ ;  /* 0x0000000204087890 */ /* 0x000fea000fffe0ff */
[----:B------:R2:W-:Y:S01]  /*3810*/  UTCHMMA gdesc[UR4], gdesc[UR12], tmem[UR18], tmem[UR26], idesc[UR27], UP2 ;  /* 0x00ff1a0c040075ea */ /* 0x0005e20009000012 */
[----:B------:R-:W-:Y:S03]  /*3820*/  UPLOP3.LUT UP2, UPT, UPT, UPT, UPT, 0x80, 0x8 ;  /* 0x000000000008789c */ /* 0x000fe60003f4f070 */
[----:B------:R2:W-:Y:S01]  /*3830*/  UTCHMMA gdesc[UR8], gdesc[UR10], tmem[UR18], tmem[UR24], idesc[UR25], UPT ;  /* 0x00ff180a080075ea */ /* 0x0005e2000b800012 */
[----:B------:R2:W-:Y:S01]  /*3840*/  UTCBAR.MULTICAST [UR7], URZ, UR19 ;  /* 0x000000ff070073e9 */ /* 0x0005e20008000813 */
[----:B------:R-:W-:Y:S06]  /*3850*/  BRA.U UP3, `(.L_x_66) ;  /* 0xfffffffd03787547 */ /* 0x000fec000b83ffff */
.L_x_63:
[----:B--2---:R-:W-:Y:S01]  /*3860*/  UIADD3 UR4, UPT, UPT, UR22, 0x1, URZ ;  /* 0x0000000116047890 */ /* 0x004fe2000fffe0ff */
[C---:B------:R-:W-:Y:S01]  /*3870*/  ISETP.NE.AND P0, PT, R10.reuse, 0x2, PT ;  /* 0x000000020a00780c */ /* 0x040fe20003f05270 */
[----:B------:R-:W-:Y:S02]  /*3880*/  UIADD3 UR5, UPT, UPT, UR23, 0xb0, URZ ;  /* 0x000000b017057890 */ /* 0x000fe4000fffe0ff */
[----:B------:R-:W-:Y:S01]  /*3890*/  UISETP.NE.AND UP0, UPT, UR4, 0x4, UPT ;  /* 0x000000040400788c */ /* 0x000fe2000bf05270 */
[----:B-1----:R-:W-:Y:S02]  /*38a0*/  SEL R0, RZ, 0x1, P0 ;  /* 0x00000001ff007807 */ /* 0x002fe40000000000 */
[----:B------:R-:W-:Y:S01]  /*38b0*/  SEL R10, R10, RZ, P0 ;  /* 0x000000ff0a0a7207 */ /* 0x000fe20000000000 */
[----:B------:R-:W-:Y:S01]  /*38c0*/  USEL UR6, URZ, 0x1, UP0 ;  /* 0x00000001ff067887 */ /* 0x000fe20008000000 */
[----:B------:R-:W-:Y:S01]  /*38d0*/  LOP3.LUT R9, R9, R0, RZ, 0x3c, !PT ;  /* 0x0000000009097212 */ /* 0x000fe200078e3cff */
[----:B------:R-:W-:Y:S01]  /*38e0*/  USEL UR22, UR4, URZ, UP0 ;  /* 0x000000ff04167287 */ /* 0x000fe20008000000 */
[----:B------:R1:W-:Y:S03]  /*38f0*/  UTCBAR [UR5], URZ ;  /* 0x000000ff050073e9 */ /* 0x0003e600080000ff */
[----:B------:R-:W-:Y:S01]  /*3900*/  LOP3.LUT R11, R11, UR6, RZ, 0x3c, !PT ;  /* 0x000000060b0b7c12 */ /* 0x000fe2000f8e3cff */
[----:B------:R-:W-:Y:S07]  /*3910*/  @P1 BRA `(.L_x_67) ;  /* 0xfffffff800b01947 */ /* 0x000fee000383ffff */
[----:B------:R-:W2:Y:S01]  /*3920*/  S2UR UR8, SR_CgaCtaId ;  /* 0x00000000000879c3 */ /* 0x000ea20000008800 */
[----:B------:R-:W-:Y:S01]  /*3930*/  ELECT P0, URZ, PT ;  /* 0x0000000000ff782f */ /* 0x000fe20003800000 */
[----:B------:R-:W-:Y:S01]  /*3940*/  IMAD.MOV.U32 R0, RZ, RZ, 0x1 ;  /* 0x00000001ff007424 */ /* 0x000fe200078e00ff */
[----:B------:R-:W-:Y:S01]  /*3950*/  UIADD3 UR17, UPT, UPT, UR17, 0xd0, URZ ;  /* 0x000000d011117890 */ /* 0x000fe2000fffe0ff */
[----:B------:R-:W-:Y:S01]  /*3960*/  SHF.L.U32 R2, R11, 0x1f, RZ ;  /* 0x0000001f0b027819 */ /* 0x000fe200000006ff */
[----:B------:R-:W-:-:S03]  /*3970*/  UMOV UR4, 0x40 ;  /* 0x0000004000047882 */ /* 0x000fc60000000000 */
[----:B------:R-:W-:Y:S01]  /*3980*/  UVIRTCOUNT.DEALLOC.SMPOOL 0x80 ;  /* 0x000000800000784c */ /* 0x000fe20000000000 */
[----:B--2---:R-:W-:Y:S02]  /*3990*/  ULEA UR8, UR8, UR4, 0x18 ;  /* 0x0000000408087291 */ /* 0x004fe4000f8ec0ff */
[----:B------:R-:W-:-:S07]  /*39a0*/  ULEA UR4, UR22, UR17, 0x3 ;  /* 0x0000001116047291 */ /* 0x000fce000f8e18ff */
[----:B------:R2:W-:Y:S02]  /*39b0*/  @P0 STS.U8 [UR8+0x1c], R0 ;  /* 0x00001c00ff000988 */ /* 0x0005e40008000008 */
[----:B------:R-:W4:Y:S02]  /*39c0*/  SYNCS.PHASECHK.TRANS64.TRYWAIT P0, [UR4], R2 ;  /* 0x00000002ff0075a7 */ /* 0x000f240008001104 */
[----:B--2-4-:R-:W-:Y:S05]  /*39d0*/  @!P0 BRA `(.L_x_68) ;  /* 0x0000004000148947 */ /* 0x014fea0003800000 */
.L_x_145:
[----:B------:R-:W-:-:S04]  /*39e0*/  UIADD3 UR4, UPT, UPT, UR22, 0x1, URZ ;  /* 0x0000000116047890 */ /* 0x000fc8000fffe0ff */
[----:B------:R-:W-:-:S04]  /*39f0*/  UISETP.NE.AND UP0, UPT, UR4, 0x4, UPT ;  /* 0x000000040400788c */ /* 0x000fc8000bf05270 */
[----:B------:R-:W-:Y:S02]  /*3a00*/  USEL UR6, URZ, 0x1, UP0 ;  /* 0x00000001ff067887 */ /* 0x000fe40008000000 */
[----:B------:R-:W-:-:S04]  /*3a10*/  USEL UR4, UR4, URZ, UP0 ;  /* 0x000000ff04047287 */ /* 0x000fc80008000000 */
[----:B-1----:R-:W-:Y:S01]  /*3a20*/  ULEA UR5, UR4, UR17, 0x3 ;  /* 0x0000001104057291 */ /* 0x002fe2000f8e18ff */
[----:B--2---:R-:W-:-:S04]  /*3a30*/  LOP3.LUT R2, R11, UR6, RZ, 0x3c, !PT ;  /* 0x000000060b027c12 */ /* 0x004fc8000f8e3cff */
[----:B------:R-:W-:-:S04]  /*3a40*/  SHF.L.U32 R3, R2, 0x1f, RZ ;  /* 0x0000001f02037819 */ /* 0x000fc800000006ff */
[----:B------:R-:W1:Y:S02]  /*3a50*/  SYNCS.PHASECHK.TRANS64.TRYWAIT P0, [UR5], R3 ;  /* 0x00000003ff0075a7 */ /* 0x000e640008001105 */
[----:B-1----:R-:W-:Y:S05]  /*3a60*/  @!P0 BRA `(.L_x_69) ;  /* 0x0000004000088947 */ /* 0x002fea0003800000 */
.L_x_147:
        /* <DEDUP_REMOVED lines=9> */
.L_x_149:
[----:B------:R-:W-:-:S04]  /*3b00*/  UIADD3 UR4, UPT, UPT, UR4, 0x1, URZ ;  /* 0x0000000104047890 */ /* 0x000fc8000fffe0ff */
[----:B------:R-:W-:-:S04]  /*3b10*/  UISETP.NE.AND UP0, UPT, UR4, 0x4, UPT ;  /* 0x000000040400788c */ /* 0x000fc8000bf05270 */
[----:B------:R-:W-:Y:S02]  /*3b20*/  USEL UR5, URZ, 0x1, UP0 ;  /* 0x00000001ff057887 */ /* 0x000fe40008000000 */
[----:B------:R-:W-:-:S04]  /*3b30*/  USEL UR4, UR4, URZ, UP0 ;  /* 0x000000ff04047287 */ /* 0x000fc80008000000 */
[----:B------:R-:W-:Y:S01]  /*3b40*/  ULEA UR4, UR4, UR17, 0x3 ;  /* 0x0000001104047291 */ /* 0x000fe2000f8e18ff */
[----:B------:R-:W-:-:S04]  /*3b50*/  LOP3.LUT R2, R2, UR5, RZ, 0x3c, !PT ;  /* 0x0000000502027c12 */ /* 0x000fc8000f8e3cff */
[----:B------:R-:W-:-:S04]  /*3b60*/  SHF.L.U32 R2, R2, 0x1f, RZ ;  /* 0x0000001f02027819 */ /* 0x000fc800000006ff */
[----:B------:R-:W2:Y:S02]  /*3b70*/  SYNCS.PHASECHK.TRANS64.TRYWAIT P0, [UR4], R2 ;  /* 0x00000002ff0075a7 */ /* 0x000ea40008001104 */
[----:B--2---:R-:W-:Y:S05]  /*3b80*/  @!P0 BRA `(.L_x_71) ;  /* 0x0000003c00f08947 */ /* 0x004fea0003800000 */
.L_x_151:
[----:B------:R-:W-:Y:S01]  /*3b90*/  NOP ;  /* 0x0000000000007918 */ /* 0x000fe20000000000 */
[----:B-1----:R-:W1:Y:S01]  /*3ba0*/  LDS R0, [UR8+0x14] ;  /* 0x00001408ff007984 */ /* 0x002e620008000800 */
[----:B------:R-:W-:Y:S01]  /*3bb0*/  ULOP3.LUT UR4, UR30, 0xffff, URZ, 0xc0, !UPT ;  /* 0x0000ffff1e047892 */ /* 0x000fe2000f8ec0ff */
[----:B------:R-:W-:Y:S01]  /*3bc0*/  UMOV UR5, 0xffff ;  /* 0x0000ffff00057882 */ /* 0x000fe20000000000 */
[----:B------:R-:W-:Y:S02]  /*3bd0*/  UMOV UR6, 0x1 ;  /* 0x0000000100067882 */ /* 0x000fe40000000000 */
[----:B------:R-:W-:-:S04]  /*3be0*/  USHF.R.U32.HI UR4, URZ, 0x5, UR4 ;  /* 0x00000005ff047899 */ /* 0x000fc80008011604 */
[----:B------:R-:W-:Y:S02]  /*3bf0*/  USHF.L.U32 UR5, UR5, UR4, URZ ;  /* 0x0000000405057299 */ /* 0x000fe400080006ff */
[----:B------:R-:W-:-:S04]  /*3c00*/  USHF.L.U32 UR4, UR6, UR4, URZ ;  /* 0x0000000406047299 */ /* 0x000fc800080006ff */
[----:B-1----:R-:W-:-:S04]  /*3c10*/  LOP3.LUT R0, R0, UR5, RZ, 0xc0, !PT ;  /* 0x0000000500007c12 */ /* 0x002fc8000f8ec0ff */
[----:B------:R-:W-:-:S13]  /*3c20*/  ISETP.NE.AND P0, PT, R0, UR5, PT ;  /* 0x0000000500007c0c */ /* 0x000fda000bf05270 */
[----:B------:R-:W-:Y:S05]  /*3c30*/  @P0 BRA `(.L_x_72) ;  /* 0x0000000000580947 */ /* 0x000fea0003800000 */
[----:B------:R-:W1:Y:S02]  /*3c40*/  LDS R0, [UR8+0x18] ;  /* 0x00001808ff007984 */ /* 0x000e640008000800 */
[----:B-1----:R-:W-:-:S04]  /*3c50*/  LOP3.LUT R0, R0, UR4, RZ, 0xc0, !PT ;  /* 0x0000000400007c12 */ /* 0x002fc8000f8ec0ff */
[----:B------:R-:W-:-:S13]  /*3c60*/  ISETP.NE.AND P0, PT, R0, UR4, PT ;  /* 0x0000000400007c0c */ /* 0x000fda000bf05270 */
[----:B------:R-:W-:Y:S05]  /*3c70*/  @P0 BRA `(.L_x_73) ;  /* 0x00000000003c0947 */ /* 0x000fea0003800000 */
[----:B------:R-:W1:Y:S01]  /*3c80*/  S2R R2, SR_LANEID ;  /* 0x0000000000027919 */ /* 0x000e620000000000 */
[----:B------:R-:W-:-:S06]  /*3c90*/  ULOP3.LUT UR5, URZ, UR5, URZ, 0x33, !UPT ;  /* 0x00000005ff057292 */ /* 0x000fcc000f8e33ff */
[----:B------:R-:W-:-:S04]  /*3ca0*/  IMAD.U32 R0, RZ, RZ, UR5 ;  /* 0x00000005ff007e24 */ /* 0x000fc8000f8e00ff */
[----:B------:R2:W4:Y:S02]  /*3cb0*/  REDUX UR7, R0 ;  /* 0x00000000000773c4 */ /* 0x0005240000000000 */
[----:B------:R1:W-:Y:S01]  /*3cc0*/  UTCATOMSWS.AND URZ, UR5 ;  /* 0x0000000500ff79e3 */ /* 0x0003e20008000000 */
[----:B--2---:R-:W-:Y:S01]  /*3cd0*/  LOP3.LUT R0, RZ, UR4, RZ, 0x33, !PT ;  /* 0x00000004ff007c12 */ /* 0x004fe2000f8e33ff */
[----:B------:R-:W-:Y:S02]  /*3ce0*/  VOTEU.ANY UR4, UPT, PT ;  /* 0x0000000000047886 */ /* 0x000fe400038e0100 */
[----:B------:R-:W-:Y:S02]  /*3cf0*/  UFLO.U32 UR4, UR4 ;  /* 0x00000004000472bd */ /* 0x000fe400080e0000 */
[----:B------:R-:W2:Y:S04]  /*3d00*/  REDUX UR6, R0 ;  /* 0x00000000000673c4 */ /* 0x000ea80000000000 */
[----:B-1----:R-:W-:-:S02]  /*3d10*/  ISETP.EQ.U32.AND P0, PT, R2, UR4, PT ;  /* 0x0000000402007c0c */ /* 0x002fc4000bf02070 */
[----:B----4-:R-:W-:-:S11]  /*3d20*/  MOV R2, UR7 ;  /* 0x0000000700027c02 */ /* 0x010fd60008000f00 */
[----:B------:R1:W-:Y:S01]  /*3d30*/  @P0 ATOMS.AND RZ, [UR8+0x14], R2 ;  /* 0x00001402ffff098c */ /* 0x0003e2000a800008 */
[----:B--2---:R-:W-:-:S05]  /*3d40*/  IMAD.U32 R0, RZ, RZ, UR6 ;  /* 0x00000006ff007e24 */ /* 0x004fca000f8e00ff */
[----:B------:R1:W-:Y:S01]  /*3d50*/  @P0 ATOMS.AND RZ, [UR8+0x18], R0 ;  /* 0x00001800ffff098c */ /* 0x0003e2000a800008 */
[----:B------:R-:W-:Y:S05]  /*3d60*/  BRA `(.L_x_74) ;  /* 0x0000000000147947 */ /* 0x000fea0003800000 */
.L_x_73:
[----:B------:R-:W-:Y:S02]  /*3d70*/  MOV R2, 0x3d90 ;  /* 0x00003d9000027802 */ /* 0x000fe40000000f00 */
[----:B---3-5:R-:W-:Y:S05]  /*3d80*/  CALL.REL.NOINC `($__internal_0_$__cuda_sm10x_tcgen05_guardrail_trap_col_being_dealloced_not_returned_by_alloc) ;  /* 0x0000004000647944 */ /* 0x028fea0003c00000 */
[----:B------:R-:W-:Y:S05]  /*3d90*/  BRA `(.L_x_74) ;  /* 0x0000000000087947 */ /* 0x000fea0003800000 */
.L_x_72:
[----:B------:R-:W-:Y:S02]  /*3da0*/  MOV R2, 0x3dc0 ;  /* 0x00003dc000027802 */ /* 0x000fe40000000f00 */
[----:B---3-5:R-:W-:Y:S05]  /*3db0*/  CALL.REL.NOINC `($__internal_2_$__cuda_sm10x_tcgen05_guardrail_trap_unallocated_columns_being_dealloced) ;  /* 0x0000004000707944 */ /* 0x028fea0003c00000 */
.L_x_74:
[----:B------:R-:W-:Y:S01]  /*3dc0*/  NOP ;  /* 0x0000000000007918 */ /* 0x000fe20000000000 */
[----:B------:R-:W-:Y:S05]  /*3dd0*/  EXIT ;  /* 0x000000000000794d */ /* 0x000fea0003800000 */
.L_x_56:
[----:B------:R-:W-:-:S09]  /*3de0*/  UISETP.NE.OR UP0, UPT, UR22, 0x3, !UP3 ;  /* 0x000000031600788c */ /* 0x000fd2000df05670 */
[----:B------:R-:W-:Y:S05]  /*3df0*/  BRA.U UP0, `(.L_x_75) ;  /* 0x0000000d00f07547 */ /* 0x000fea000b800000 */
[----:B------:R-:W1:Y:S01]  /*3e00*/  LDCU UR28, c[0x0][0x370] ;  /* 0x00006e00ff1c77ac */ /* 0x000e620008000800 */
[----:B------:R-:W2:Y:S01]  /*3e10*/  LDC.64 R16, c[0x0][0x348] ;  /* 0x0000d200ff107b82 */ /* 0x000ea20000000a00 */
[----:B------:R-:W-:Y:S02]  /*3e20*/  HFMA2 R13, -RZ, RZ, 0, 0 ;  /* 0x00000000ff0d7431 */ /* 0x000fe400000001ff */
[----:B------:R-:W-:Y:S01]  /*3e30*/  IMAD.MOV.U32 R15, RZ, RZ, 0x1 ;  /* 0x00000001ff0f7424 */ /* 0x000fe200078e00ff */
[----:B------:R-:W1:Y:S01]  /*3e40*/  LDCU.128 UR32, c[0x0][0xb10] ;  /* 0x00016200ff2077ac */ /* 0x000e620008000c00 */
[----:B------:R-:W-:Y:S01]  /*3e50*/  IMAD.MOV.U32 R14, RZ, RZ, RZ ;  /* 0x000000ffff0e7224 */ /* 0x000fe200078e00ff */
[----:B------:R-:W-:Y:S01]  /*3e60*/  MOV R7, 0x1000 ;  /* 0x0000100000077802 */ /* 0x000fe20000000f00 */
[----:B------:R-:W3:Y:S01]  /*3e70*/  LDCU UR27, c[0x0][0x374] ;  /* 0x00006e80ff1b77ac */ /* 0x000ee20008000800 */
[----:B------:R-:W4:Y:S01]  /*3e80*/  LDC.64 R2, c[0x0][0x888] ;  /* 0x00022200ff027b82 */ /* 0x000f220000000a00 */
[----:B------:R-:W3:Y:S01]  /*3e90*/  LDCU UR15, c[0x0][0xb0c] ;  /* 0x00016180ff0f77ac */ /* 0x000ee20008000800 */
[----:B------:R-:W3:Y:S06]  /*3ea0*/  LDCU UR38, c[0x0][0xb20] ;  /* 0x00016400ff2677ac */ /* 0x000eec0008000800 */
[----:B------:R-:W2:Y:S01]  /*3eb0*/  LDC.64 R4, c[0x0][0x890] ;  /* 0x00022400ff047b82 */ /* 0x000ea20000000a00 */
[----:B------:R-:W3:Y:S01]  /*3ec0*/  LDCU UR4, c[0x0][0xb30] ;  /* 0x00016600ff0477ac */ /* 0x000ee20008000800 */
[----:B-1----:R-:W-:-:S02]  /*3ed0*/  UIMAD.WIDE.U32 UR6, UR28, UR32, URZ ;  /* 0x000000201c0672a5 */ /* 0x002fc4000f8e00ff */
[----:B---3--:R-:W-:Y:S01]  /*3ee0*/  UIMAD.WIDE.U32 UR8, UR27, UR35, URZ ;  /* 0x000000231b0872a5 */ /* 0x008fe2000f8e00ff */
[----:B------:R-:W-:Y:S01]  /*3ef0*/  UMOV UR24, 0x400 ;  /* 0x0000040000187882 */ /* 0x000fe20000000000 */
[----:B------:R-:W-:-:S03]  /*3f00*/  UPLOP3.LUT UP3, UPT, UPT, UPT, UPT, 0x40, 0x4 ;  /* 0x000000000004789c */ /* 0x000fc60003f6e870 */
[----:B------:R-:W-:Y:S01]  /*3f10*/  UMOV UR6, UR7 ;  /* 0x0000000700067c82 */ /* 0x000fe20008000000 */
[----:B------:R-:W-:Y:S01]  /*3f20*/  UISETP.GE.AND UP0, UPT, UR40, 0x1, UPT ;  /* 0x000000012800788c */ /* 0x000fe2000bf06270 */
[----:B------:R-:W-:Y:S01]  /*3f30*/  UMOV UR29, UR9 ;  /* 0x00000009001d7c82 */ /* 0x000fe20008000000 */
[----:B------:R-:W-:Y:S01]  /*3f40*/  UISETP.NE.AND UP4, UPT, UR40, 0x1, UPT ;  /* 0x000000012800788c */ /* 0x000fe2000bf85270 */
[----:B------:R-:W1:Y:S01]  /*3f50*/  LDCU.64 UR16, c[0x0][0xb28] ;  /* 0x00016500ff1077ac */ /* 0x000e620008000a00 */
[----:B------:R-:W-:Y:S02]  /*3f60*/  ULEA UR24, UR54, UR24, 0x18 ;  /* 0x0000001836187291 */ /* 0x000fe4000f8ec0ff */
[----:B------:R-:W-:Y:S02]  /*3f70*/  UISETP.NE.AND UP6, UPT, UR15, 0x1, UPT ;  /* 0x000000010f00788c */ /* 0x000fe4000bfc5270 */
[----:B------:R-:W-:Y:S02]  /*3f80*/  UISETP.NE.AND UP5, UPT, UR34, 0x1, UPT ;  /* 0x000000012200788c */ /* 0x000fe4000bfa5270 */
[----:B------:R-:W-:-:S02]  /*3f90*/  USHF.R.U32.HI UR31, URZ, UR33, UR6 ;  /* 0x00000021ff1f7299 */ /* 0x000fc40008011606 */
[----:B------:R-:W-:Y:S02]  /*3fa0*/  USHF.R.U32.HI UR29, URZ, UR38, UR29 ;  /* 0x00000026ff1d7299 */ /* 0x000fe4000801161d */
[----:B------:R-:W-:Y:S01]  /*3fb0*/  UISETP.NE.AND UP2, UPT, UR4, 0x1, UPT ;  /* 0x000000010400788c */ /* 0x000fe2000bf45270 */
[----:B------:R-:W-:-:S10]  /*3fc0*/  UMOV UR12, URZ ;  /* 0x000000ff000c7c82 */ /* 0x000fd40008000000 */
.L_x_84:
[C---:B------:R-:W-:Y:S02]  /*3fd0*/  LEA R12, R14.reuse, UR24, 0x3 ;  /* 0x000000180e0c7c11 */ /* 0x040fe4000f8e18ff */
[----:B------:R-:W-:Y:S02]  /*3fe0*/  SHF.L.U32 R0, R13, 0x1f, RZ ;  /* 0x0000001f0d007819 */ /* 0x000fe400000006ff */
[----:B------:R-:W-:Y:S02]  /*3ff0*/  LEA R8, R14, UR24, 0x4 ;  /* 0x000000180e087c11 */ /* 0x000fe4000f8e20ff */
[----:B---3--:R-:W3:Y:S02]  /*4000*/  SYNCS.PHASECHK.TRANS64.TRYWAIT P0, [R12+URZ+0x90], R0 ;  /* 0x000090000c0075a7 */ /* 0x008ee400080011ff */
[----:B---3--:R-:W-:Y:S05]  /*4010*/  @!P0 BRA `(.L_x_76) ;  /* 0x0000003800e48947 */ /* 0x008fea0003800000 */
.L_x_152:
[----:B------:R-:W1:Y:S01]  /*4020*/  LDS.128 R8, [R8+0x120] ;  /* 0x0001200008087984 */ /* 0x000e620000000c00 */
[----:B------:R-:W-:Y:S01]  /*4030*/  UISETP.GE.AND UP0, UPT, UR40, 0x1, UPT ;  /* 0x000000012800788c */ /* 0x000fe2000bf06270 */
[----:B------:R-:W-:Y:S01]  /*4040*/  @!PT LDS RZ, [RZ] ;  /* 0x00000000fffff984 */ /* 0x000fe20000000800 */
[----:B------:R-:W-:Y:S01]  /*4050*/  @!PT LDS RZ, [RZ] ;  /* 0x00000000fffff984 */ /* 0x000fe20000000800 */
[----:B------:R-:W-:Y:S01]  /*4060*/  @!PT LDS RZ, [RZ] ;  /* 0x00000000fffff984 */ /* 0x000fe20000000800 */
[----:B------:R-:W-:Y:S01]  /*4070*/  @!PT LDS RZ, [RZ] ;  /* 0x00000000fffff984 */ /* 0x000fe20000000800 */
[----:B------:R2:W-:Y:S06]  /*4080*/  MEMBAR.ALL.CTA ;  /* 0x0000000000007992 */ /* 0x0005ec0000008000 */
[----:B--2---:R-:W2:Y:S01]  /*4090*/  FENCE.VIEW.ASYNC.S ;  /* 0x00000000000073c6 */ /* 0x004ea20000000000 */
[----:B-1----:R-:W-:Y:S11]  /*40a0*/  LOP3.LUT P0, RZ, R10, 0x1, RZ, 0xc0, !PT ;  /* 0x000000010aff7812 */ /* 0x002ff6000780c0ff */
[----:B------:R-:W-:Y:S02]  /*40b0*/  @!UPT UIADD3 URZ, UPT, UPT, URZ, URZ, URZ ;  /* 0x000000fffffff290 */ /* 0x000fe4000fffe0ff */
[----:B--2---:R-:W-:Y:S01]  /*40c0*/  VOTEU.ANY UP1, P0 ;  /* 0x0000000000ff7886 */ /* 0x004fe20000020100 */
[----:B------:R-:W-:Y:S11]  /*40d0*/  PLOP3.LUT P0, PT, PT, PT, UP1, 0x80, 0x8 ;  /* 0x000000000008781c */ /* 0x000ff60003f0f018 */
[----:B------:R-:W-:Y:S02]  /*40e0*/  @!UPT UIADD3 URZ, UPT, UPT, URZ, URZ, URZ ;  /* 0x000000fffffff290 */ /* 0x000fe4000fffe0ff */
[----:B---3--:R-:W-:Y:S02]  /*40f0*/  @P0 SHF.R.U32.HI R0, RZ, 0x10, R9 ;  /* 0x00000010ff000819 */ /* 0x008fe40000011609 */
[----:B------:R-:W-:Y:S02]  /*4100*/  @P0 MOV R6, R8 ;  /* 0x0000000800060202 */ /* 0x000fe40000000f00 */
[----:B------:R-:W-:Y:S01]  /*4110*/  @P0 R2UR UR4, R0 ;  /* 0x00000000000402ca */ /* 0x000fe200000e0000 */
[----:B------:R-:W-:Y:S01]  /*4120*/  VIADD R0, R12, 0xa0 ;  /* 0x000000a00c007836 */ /* 0x000fe20000000000 */
[----:B------:R-:W-:Y:S02]  /*4130*/  @P0 LOP3.LUT R8, R9, 0xffff, RZ, 0xc0, !PT ;  /* 0x0000ffff09080812 */ /* 0x000fe400078ec0ff */
[----:B------:R-:W-:Y:S02]  /*4140*/  @P0 R2UR UR6, R6 ;  /* 0x00000000060602ca */ /* 0x000fe400000e0000 */
[----:B------:R-:W-:Y:S02]  /*4150*/  PRMT R0, RZ, 0x654, R0 ;  /* 0x00000654ff007816 */ /* 0x000fe40000000000 */
[----:B------:R-:W-:Y:S02]  /*4160*/  @P0 R2UR UR5, R8 ;  /* 0x00000000080502ca */ /* 0x000fe400000e0000 */
[----:B------:R1:W-:Y:S03]  /*4170*/  SYNCS.ARRIVE.TRANS64.RED.A1T0 RZ, [R0+URZ], RZ ;  /* 0x000000ff00ff79a7 */ /* 0x0003e600081004ff */
[----:B------:R-:W-:Y:S04]  /*4180*/  @UP1 UMOV UR25, UR4 ;  /* 0x0000000400191c82 */ /* 0x000fe80008000000 */
[----:B------:R-:W-:Y:S04]  /*4190*/  @UP1 UMOV UR14, UR6 ;  /* 0x00000006000e1c82 */ /* 0x000fe80008000000 */
[----:B------:R-:W-:Y:S01]  /*41a0*/  @UP1 UMOV UR13, UR5 ;  /* 0x00000005000d1c82 */ /* 0x000fe20008000000 */
[----:B------:R-:W-:Y:S05]  /*41b0*/  BRA.U !UP0, `(.L_x_77) ;  /* 0x0000000108a47547 */ /* 0x000fea000b800000 */
[----:B------:R-:W-:Y:S02]  /*41c0*/  UIMAD.WIDE.U32 UR8, UR13, UR35, URZ ;  /* 0x000000230d0872a5 */ /* 0x000fe4000f8e00ff */
[----:B------:R-:W-:Y:S02]  /*41d0*/  UIMAD.WIDE.U32 UR10, UR14, UR32, URZ ;  /* 0x000000200e0a72a5 */ /* 0x000fe4000f8e00ff */
[----:B------:R-:W-:Y:S02]  /*41e0*/  USEL UR4, UR27, UR29, !UP5 ;  /* 0x0000001d1b047287 */ /* 0x000fe4000e800000 */
[----:B------:R-:W-:Y:S02]  /*41f0*/  USEL UR7, UR28, UR31, !UP6 ;  /* 0x0000001f1c077287 */ /* 0x000fe4000f000000 */
[----:B------:R-:W-:Y:S02]  /*4200*/  UIMAD.WIDE.U32 UR18, UR4, UR16, URZ ;  /* 0x00000010041272a5 */ /* 0x000fe4000f8e00ff */
[----:B------:R-:W-:Y:S01]  /*4210*/  UIMAD.WIDE.U32 UR20, UR7, UR16, URZ ;  /* 0x00000010071472a5 */ /* 0x000fe2000f8e00ff */
[----:B------:R-:W-:Y:S02]  /*4220*/  UMOV UR5, UR9 ;  /* 0x0000000900057c82 */ /* 0x000fe40008000000 */
[----:B------:R-:W-:Y:S03]  /*4230*/  USHF.R.U32.HI UR6, URZ, UR38, UR5 ;  /* 0x00000026ff067299 */ /* 0x000fe60008011605 */
[----:B------:R-:W-:Y:S01]  /*4240*/  UMOV UR5, UR11 ;  /* 0x0000000b00057c82 */ /* 0x000fe20008000000 */
[----:B------:R-:W-:Y:S02]  /*4250*/  USEL UR6, UR13, UR6, !UP5 ;  /* 0x000000060d067287 */ /* 0x000fe4000e800000 */
[----:B------:R-:W-:Y:S02]  /*4260*/  USHF.R.U32.HI UR8, URZ, UR33, UR5 ;  /* 0x00000021ff087299 */ /* 0x000fe40008011605 */
[----:B------:R-:W-:Y:S01]  /*4270*/  UIMAD.WIDE.U32 UR10, UR6, UR16, URZ ;  /* 0x00000010060a72a5 */ /* 0x000fe2000f8e00ff */
[----:B------:R-:W-:Y:S02]  /*4280*/  UMOV UR5, UR19 ;  /* 0x0000001300057c82 */ /* 0x000fe40008000000 */
[----:B------:R-:W-:Y:S03]  /*4290*/  @UP4 USHF.R.U32.HI UR4, URZ, UR17, UR5 ;  /* 0x00000011ff044299 */ /* 0x000fe60008011605 */
[----:B------:R-:W-:Y:S01]  /*42a0*/  UMOV UR5, UR21 ;  /* 0x0000001500057c82 */ /* 0x000fe20008000000 */
[----:B------:R-:W-:Y:S02]  /*42b0*/  UIMAD UR4, UR40, UR4, URZ ;  /* 0x00000004280472a4 */ /* 0x000fe4000f8e02ff */
[----:B------:R-:W-:Y:S02]  /*42c0*/  @UP4 USHF.R.U32.HI UR7, URZ, UR17, UR5 ;  /* 0x00000011ff074299 */ /* 0x000fe40008011605 */
[----:B------:R-:W-:Y:S02]  /*42d0*/  USEL UR5, UR14, UR8, !UP6 ;  /* 0x000000080e057287 */ /* 0x000fe4000f000000 */
[----:B------:R-:W-:Y:S02]  /*42e0*/  UIMAD UR8, UR40, UR7, URZ ;  /* 0x00000007280872a4 */ /* 0x000fe4000f8e02ff */
[----:B------:R-:W-:Y:S03]  /*42f0*/  UISETP.GE.AND UP0, UPT, UR6, UR4, UPT ;  /* 0x000000040600728c */ /* 0x000fe6000bf06270 */
[----:B------:R-:W-:Y:S01]  /*4300*/  UMOV UR4, UR11 ;  /* 0x0000000b00047c82 */ /* 0x000fe20008000000 */
[----:B------:R-:W-:Y:S02]  /*4310*/  UISETP.GE.OR UP0, UPT, UR5, UR8, UP0 ;  /* 0x000000080500728c */ /* 0x000fe40008706670 */
[----:B------:R-:W-:Y:S02]  /*4320*/  USHF.R.U32.HI UR4, URZ, UR17, UR4 ;  /* 0x00000011ff047299 */ /* 0x000fe40008011604 */
[----:B------:R-:W-:Y:S02]  /*4330*/  UIMAD.WIDE.U32 UR8, UR5, UR16, URZ ;  /* 0x00000010050872a5 */ /* 0x000fe4000f8e00ff */
[----:B------:R-:W-:Y:S04]  /*4340*/  USEL UR10, UR6, UR4, !UP4 ;  /* 0x00000004060a7287 */ /* 0x000fe8000e000000 */
[----:B------:R-:W-:Y:S01]  /*4350*/  UIADD3 UR11, UPT, UPT, -UR10, URZ, URZ ;  /* 0x000000ff0a0b7290 */ /* 0x000fe2000fffe1ff */
[----:B------:R-:W-:Y:S02]  /*4360*/  @!UP0 UMOV UR4, UR9 ;  /* 0x0000000900048c82 */ /* 0x000fe40008000000 */
[----:B------:R-:W-:Y:S02]  /*4370*/  @!UP0 USHF.R.U32.HI UR4, URZ, UR17, UR4 ;  /* 0x00000011ff048299 */ /* 0x000fe40008011604 */
[----:B------:R-:W-:Y:S02]  /*4380*/  UIMAD UR8, UR40, UR11, UR6 ;  /* 0x0000000b280872a4 */ /* 0x000fe4000f8e0206 */
[----:B------:R-:W-:Y:S04]  /*4390*/  @!UP0 USEL UR4, UR5, UR4, !UP4 ;  /* 0x0000000405048287 */ /* 0x000fe8000e000000 */
[----:B------:R-:W-:Y:S02]  /*43a0*/  @!UP0 UIMAD UR8, UR7, UR8, UR4 ;  /* 0x00000008070882a4 */ /* 0x000fe4000f8e0204 */
[----:B------:R-:W-:Y:S02]  /*43b0*/  @!UP0 UIADD3 UR9, UPT, UPT, UR10, -UR4, URZ ;  /* 0x800000040a098290 */ /* 0x000fe4000fffe0ff */
[----:B------:R-:W-:Y:S02]  /*43c0*/  UIADD3 UR4, UPT, UPT, -UR5, URZ, URZ ;  /* 0x000000ff05047290 */ /* 0x000fe4000fffe1ff */
[----:B------:R-:W-:Y:S02]  /*43d0*/  UIADD3 UR7, UPT, UPT, -UR6, URZ, URZ ;  /* 0x000000ff06077290 */ /* 0x000fe4000fffe1ff */
[----:B------:R-:W-:Y:S02]  /*43e0*/  @!UP0 UIMAD UR6, UR9, UR40, UR5 ;  /* 0x00000028090682a4 */ /* 0x000fe4000f8e0205 */
[----:B------:R-:W-:Y:S02]  /*43f0*/  UIMAD UR14, UR15, UR4, UR14 ;  /* 0x000000040f0e72a4 */ /* 0x000fe4000f8e020e */
[----:B------:R-:W-:Y:S01]  /*4400*/  UIMAD UR13, UR34, UR7, UR13 ;  /* 0x00000007220d72a4 */ /* 0x000fe2000f8e020d */
[----:B------:R-:W-:Y:S02]  /*4410*/  @!UP0 UMOV UR5, UR8 ;  /* 0x0000000800058c82 */ /* 0x000fe40008000000 */
[----:B------:R-:W-:Y:S02]  /*4420*/  UIMAD UR14, UR5, UR15, UR14 ;  /* 0x0000000f050e72a4 */ /* 0x000fe4000f8e020e */
[----:B------:R-:W-:Y:S11]  /*4430*/  UIMAD UR13, UR6, UR34, UR13 ;  /* 0x00000022060d72a4 */ /* 0x000ff6000f8e020d */
[----:B------:R-:W-:Y:S01]  /*4440*/  @!UPT UIADD3 URZ, UPT, UPT, URZ, URZ, URZ ;  /* 0x000000fffffff290 */ /* 0x000fe2000fffe0ff */
.L_x_77:
[----:B------:R-:W2:Y:S01]  /*4450*/  @!UP2 LDCU.128 UR20, c[0x0][0xb10] ;  /* 0x00016200ff14a7ac */ /* 0x000ea20008000c00 */
[C---:B------:R-:W-:Y:S02]  /*4460*/  ISETP.NE.U32.AND P1, PT, R4.reuse, RZ, PT ;  /* 0x000000ff0400720c */ /* 0x040fe40003f25070 */
[----:B------:R-:W-:Y:S02]  /*4470*/  ISETP.NE.U32.AND P0, PT, R4, RZ, PT ;  /* 0x000000ff0400720c */ /* 0x000fe40003f05070 */
[C---:B------:R-:W-:Y:S02]  /*4480*/  ISETP.NE.AND.EX P1, PT, R5.reuse, RZ, PT, P1 ;  /* 0x000000ff0500720c */ /* 0x040fe40003f25310 */
[----:B------:R-:W-:Y:S01]  /*4490*/  ISETP.NE.AND.EX P0, PT, R5, RZ, PT, P0 ;  /* 0x000000ff0500720c */ /* 0x000fe20003f05300 */
[----:B------:R-:W3:Y:S01]  /*44a0*/  @!UP2 LDCU UR5, c[0x0][0xb0c] ;  /* 0x00016180ff05a7ac */ /* 0x000ee20008000800 */
[----:B------:R-:W-:Y:S02]  /*44b0*/  USHF.L.U32 UR11, UR26, 0x6, URZ ;  /* 0x000000061a0b7899 */ /* 0x000fe400080006ff */
[----:B------:R-:W-:Y:S02]  /*44c0*/  USHF.L.U32 UR10, UR30, 0x6, URZ ;  /* 0x000000061e0a7899 */ /* 0x000fe400080006ff */
[----:B--2---:R-:W-:Y:S07]  /*44d0*/  UIMAD.WIDE.U32 UR6, UR14, UR20, URZ ;  /* 0x000000140e0672a5 */ /* 0x004fee000f8e00ff */
[----:B------:R-:W-:Y:S01]  /*44e0*/  @!UP2 UMOV UR4, UR7 ;  /* 0x000000070004ac82 */ /* 0x000fe20008000000 */
[----:B---3--:R-:W-:Y:S02]  /*44f0*/  @!UP2 UISETP.NE.AND UP0, UPT, UR5, 0x1, UPT ;  /* 0x000000010500a88c */ /* 0x008fe4000bf05270 */
[----:B------:R-:W-:Y:S02]  /*4500*/  @!UP2 USHF.R.U32.HI UR4, URZ, UR21, UR4 ;  /* 0x00000015ff04a299 */ /* 0x000fe40008011604 */
[----:B------:R-:W-:Y:S02]  /*4510*/  UIMAD.WIDE.U32 UR6, UR13, UR23, URZ ;  /* 0x000000170d0672a5 */ /* 0x000fe4000f8e00ff */
[----:B------:R-:W-:Y:S02]  /*4520*/  @!UP2 USEL UR8, UR14, UR4, !UP0 ;  /* 0x000000040e08a287 */ /* 0x000fe4000c000000 */
[----:B------:R-:W-:Y:S03]  /*4530*/  @!UP2 UISETP.NE.AND UP0, UPT, UR22, 0x1, UPT ;  /* 0x000000011600a88c */ /* 0x000fe6000bf05270 */
[----:B------:R-:W-:Y:S02]  /*4540*/  @!UP2 UMOV UR6, UR7 ;  /* 0x000000070006ac82 */ /* 0x000fe40008000000 */
[----:B------:R-:W2:Y:S02]  /*4550*/  @!UP2 LDCU UR4, c[0x0][0xb20] ;  /* 0x00016400ff04a7ac */ /* 0x000ea40008000800 */
[----:B--2---:R-:W-:Y:S04]  /*4560*/  @!UP2 USHF.R.U32.HI UR6, URZ, UR4, UR6 ;  /* 0x00000004ff06a299 */ /* 0x004fe80008011606 */
[----:B------:R-:W-:Y:S04]  /*4570*/  @!UP2 USEL UR6, UR13, UR6, !UP0 ;  /* 0x000000060d06a287 */ /* 0x000fe8000c000000 */
[----:B------:R-:W-:Y:S02]  /*4580*/  @!UP2 UIADD3 UR4, UPT, UPT, -UR8, UR6, URZ ;  /* 0x000000060804a290 */ /* 0x000fe4000fffe1ff */
[----:B------:R-:W-:Y:S02]  /*4590*/  @!UP2 UIADD3 UR6, UPT, UPT, UR8, -UR6, URZ ;  /* 0x800000060806a290 */ /* 0x000fe4000fffe0ff */
[----:B------:R-:W-:Y:S02]  /*45a0*/  @!UP2 UIMAD UR14, UR4, UR5, UR14 ;  /* 0x00000005040ea2a4 */ /* 0x000fe4000f8e020e */
[----:B------:R-:W-:Y:S01]  /*45b0*/  @!UP2 UIMAD UR13, UR6, UR22, UR13 ;  /* 0x00000016060da2a4 */ /* 0x000fe2000f8e020d */
[----:B------:R-:W-:Y:S11]  /*45c0*/  BRA.U UP3, `(.L_x_78) ;  /* 0x0000000103107547 */ /* 0x000ff6000b800000 */
[----:B------:R-:W-:Y:S04]  /*45d0*/  MOV R6, UR37 ;  /* 0x0000002500067c02 */ /* 0x000fe80008000f00 */
[----:B------:R-:W-:Y:S04]  /*45e0*/  SHF.L.U32 R6, R6, 0x1f, RZ ;  /* 0x0000001f06067819 */ /* 0x000fe800000006ff */
[----:B------:R-:W2:Y:S02]  /*45f0*/  SYNCS.PHASECHK.TRANS64.TRYWAIT P2, [UR24+0x88], R6 ;  /* 0x00008806ff0075a7 */ /* 0x000ea40008041118 */
[----:B--2---:R-:W-:Y:S05]  /*4600*/  @!P2 BRA `(.L_x_79) ;  /* 0x00000034007ca947 */ /* 0x004fea0003800000 */
.L_x_78:
[----:B------:R-:W-:Y:S05]  /*4610*/  @!P1 BRA `(.L_x_80) ;  /* 0x0000000000309947 */ /* 0x000fea0003800000 */
[----:B----4-:R-:W-:Y:S01]  /*4620*/  ISETP.NE.U32.AND P1, PT, R2, RZ, PT ;  /* 0x000000ff0200720c */ /* 0x010fe20003f25070 */
[----:B------:R-:W2:Y:S01]  /*4630*/  LDCU.64 UR4, c[0x0][0x358] ;  /* 0x00006b00ff0477ac */ /* 0x000ea20008000a00 */
[----:B------:R-:W-:Y:S02]  /*4640*/  IMAD.MOV.U32 R45, RZ, RZ, 0x1 ;  /* 0x00000001ff2d7424 */ /* 0x000fe400078e00ff */
[----:B------:R-:W-:Y:S11]  /*4650*/  ISETP.NE.AND.EX P1, PT, R3, RZ, PT, P1 ;  /* 0x000000ff0300720c */ /* 0x000ff60003f25310 */
[----:B------:R-:W-:Y:S02]  /*4660*/  @!UPT UIADD3 URZ, UPT, UPT, URZ, URZ, URZ ;  /* 0x000000fffffff290 */ /* 0x000fe4000fffe0ff */
[----:B------:R-:W3:Y:S01]  /*4670*/  @P1 LDC.64 R8, c[0x0][0x888] ;  /* 0x00022200ff081b82 */ /* 0x000ee20000000a00 */
[----:B-1----:R-:W-:Y:S04]  /*4680*/  @P1 IMAD R0, R4, UR36, RZ ;  /* 0x0000002404001c24 */ /* 0x002fe8000f8e02ff */
[----:B---3--:R-:W-:Y:S04]  /*4690*/  @P1 IMAD.WIDE R8, R0, 0x4, R8 ;  /* 0x0000000400081825 */ /* 0x008fe800078e0208 */
[----:B------:R-:W-:Y:S01]  /*46a0*/  HFMA2 R0, -RZ, RZ, 0, 5.9604644775390625e-08 ;  /* 0x00000001ff007431 */ /* 0x000fe200000001ff */
[----:B--2--5:R2:W5:Y:S04]  /*46b0*/  @P1 LDG.E R26, desc[UR4][R8.64] ;  /* 0x00000004081a1981 */ /* 0x024568000c1e1900 */
[----:B------:R-:W-:Y:S01]  /*46c0*/  @!P1 PRMT R45, R0, 0x7610, R45 ;  /* 0x00007610002d9816 */ /* 0x000fe2000000002d */
[----:B--2---:R-:W3:Y:S06]  /*46d0*/  @!P1 LDC R26, c[0x0][0x880] ;  /* 0x00022000ff1a9b82 */ /* 0x004eec0000000800 */
.L_x_80:
[----:B---3-5:R-:W-:Y:S01]  /*46e0*/  @!P0 FSETP.EQ.AND P1, PT, R26, RZ, PT ;  /* 0x000000ff1a00820b */ /* 0x028fe20003f22000 */
[----:B------:R-:W-:Y:S01]  /*46f0*/  @!UPT UIADD3 URZ, UPT, UPT, URZ, URZ, URZ ;  /* 0x000000fffffff290 */ /* 0x000fe2000fffe0ff */
[----:B------:R-:W-:Y:S11]  /*4700*/  @!P0 BRA `(.L_x_81) ;  /* 0x0000000000188947 */ /* 0x000ff60003800000 */
[----:B------:R-:W-:Y:S02]  /*4710*/  LOP3.LUT P0, RZ, R45, 0xff, RZ, 0xc0, !PT ;  /* 0x000000ff2dff7812 */ /* 0x000fe4000780c0ff */
[----:B----4-:R-:W-:Y:S04]  /*4720*/  ISETP.NE.U32.AND P1, PT, R2, RZ, PT ;  /* 0x000000ff0200720c */ /* 0x010fe80003f25070 */
[----:B------:R-:W-:Y:S04]  /*4730*/  ISETP.NE.AND.EX P1, PT, R3, RZ, PT, P1 ;  /* 0x000000ff0300720c */ /* 0x000fe80003f25310 */
[----:B------:R-:W-:Y:S03]  /*4740*/  PLOP3.LUT P1, PT, P1, PT, PT, 0x8, 0x80 ;  /* 0x000000000080781c */ /* 0x000fe60000f2e170 */
[----:B------:R-:W-:Y:S11]  /*4750*/  @P0 FSETP.EQ.AND P1, PT, R26, RZ, PT ;  /* 0x000000ff1a00020b */ /* 0x000ff60003f22000 */
[----:B------:R-:W-:Y:S02]  /*4760*/  @!UPT UIADD3 URZ, UPT, UPT, URZ, URZ, URZ ;  /* 0x000000fffffff290 */ /* 0x000fe4000fffe0ff */
.L_x_81:
[----:B------:R-:W-:Y:S01]  /*4770*/  ULEA UR4, UR12, UR24, 0x3 ;  /* 0x000000180c047291 */ /* 0x000fe2000f8e18ff */
[----:B------:R-:W-:Y:S02]  /*4780*/  SHF.L.U32 R9, R15, 0x1f, RZ ;  /* 0x0000001f0f097819 */ /* 0x000fe400000006ff */
[----:B------:R-:W-:Y:S04]  /*4790*/  ELECT P0, URZ, PT ;  /* 0x0000000000ff782f */ /* 0x000fe80003800000 */
[----:B------:R-:W-:Y:S02]  /*47a0*/  PLOP3.LUT P1, PT, P1, P0, PT, 0xf2, 0x2f ;  /* 0x00000000002f781c */ /* 0x000fe40000f21e72 */
[----:B------:R-:W2:Y:S11]  /*47b0*/  SYNCS.PHASECHK.TRANS64.TRYWAIT P2, [UR4+0x68], R9 ;  /* 0x00006809ff0075a7 */ /* 0x000eb60008041104 */
[----:B------:R-:W-:Y:S05]  /*47c0*/  @!P1 IADD3 R8, P0, PT, R16, 0x580, RZ ;  /* 0x0000058010089810 */ /* 0x000fea0007f1e0ff */
[----:B-1----:R-:W-:Y:S01]  /*47d0*/  @!P1 IMAD.X R6, RZ, RZ, R17, P0 ;  /* 0x000000ffff069224 */ /* 0x002fe200000e0611 */
[----:B--2---:R-:W-:Y:S07]  /*47e0*/  @!P2 BRA `(.L_x_82) ;  /* 0x00000034001ca947 */ /* 0x004fee0003800000 */
.L_x_155:
[----:B------:R-:W-:Y:S01]  /*47f0*/  @!P1 R2UR UR7, R6 ;  /* 0x00000000060792ca */ /* 0x000fe200000e0000 */
[----:B------:R-:W-:Y:S01]  /*4800*/  UIADD3 UR5, UPT, UPT, UR12, 0x1, URZ ;  /* 0x000000010c057890 */ /* 0x000fe2000fffe0ff */
[----:B------:R-:W-:Y:S01]  /*4810*/  @!P1 R2UR UR6, R8 ;  /* 0x00000000080692ca */ /* 0x000fe200000e0000 */
[----:B------:R-:W-:Y:S01]  /*4820*/  UIADD3 UR9, UPT, UPT, UR4, 0x50, URZ ;  /* 0x0000005004097890 */ /* 0x000fe2000fffe0ff */
[----:B------:R-:W-:Y:S01]  /*4830*/  @!P1 IMAD.MOV.U32 R6, RZ, RZ, 0x1000 ;  /* 0x00001000ff069424 */ /* 0x000fe200078e00ff */
[----:B------:R-:W-:Y:S01]  /*4840*/  UISETP.NE.AND UP0, UPT, UR5, 0x3, UPT ;  /* 0x000000030500788c */ /* 0x000fe2000bf05270 */
[----:B------:R-:W-:Y:S01]  /*4850*/  VIADD R14, R14, 0x1 ;  /* 0x000000010e0e7836 */ /* 0x000fe20000000000 */
[----:B------:R-:W-:Y:S01]  /*4860*/  UMOV UR22, 0x0 ;  /* 0x0000000000167882 */ /* 0x000fe20000000000 */
[----:B------:R-:W-:Y:S01]  /*4870*/  UMOV UR23, 0x10000000 ;  /* 0x1000000000177882 */ /* 0x000fe20000000000 */
[----:B------:R-:W-:Y:S04]  /*4880*/  UPRMT UR20, UR54, 0x654, UR9 ;  /* 0x0000065436147896 */ /* 0x000fe80008000009 */
[----:B-1----:R-:W-:Y:S01]  /*4890*/  IMAD.U32 R9, RZ, RZ, UR7 ;  /* 0x00000007ff097e24 */ /* 0x002fe2000f8e00ff */
[----:B------:R-:W-:Y:S01]  /*48a0*/  USEL UR7, URZ, 0x1, UP0 ;  /* 0x00000001ff077887 */ /* 0x000fe20008000000 */
[----:B------:R-:W-:Y:S01]  /*48b0*/  IMAD.U32 R8, RZ, RZ, UR6 ;  /* 0x00000006ff087e24 */ /* 0x000fe2000f8e00ff */
[----:B------:R-:W-:Y:S02]  /*48c0*/  USEL UR6, UR5, URZ, UP0 ;  /* 0x000000ff05067287 */ /* 0x000fe40008000000 */
[----:B------:R-:W-:Y:S01]  /*48d0*/  VOTEU.ALL UP0, P1 ;  /* 0x0000000000ff7886 */ /* 0x000fe20000800000 */
[----:B------:R-:W-:Y:S02]  /*48e0*/  @!P1 R2UR UR19, R9 ;  /* 0x00000000091392ca */ /* 0x000fe400000e0000 */
[----:B------:R-:W-:Y:S02]  /*48f0*/  @!P1 R2UR UR18, R8 ;  /* 0x00000000081292ca */ /* 0x000fe400000e0000 */
[----:B------:R-:W-:Y:S01]  /*4900*/  @!UP0 ULEA UR5, UR12, UR24, 0xc ;  /* 0x000000180c058291 */ /* 0x000fe2000f8e60ff */
[----:B------:R-:W-:Y:S02]  /*4910*/  LOP3.LUT R15, R15, UR7, RZ, 0x3c, !PT ;  /* 0x000000070f0f7c12 */ /* 0x000fe4000f8e3cff */
[----:B------:R-:W-:Y:S01]  /*4920*/  UMOV UR12, UR36 ;  /* 0x00000024000c7c82 */ /* 0x000fe20008000000 */
[----:B------:R-:W-:Y:S01]  /*4930*/  @!UP0 UIADD3 UR8, UPT, UPT, UR5, 0x200, URZ ;  /* 0x0000020005088890 */ /* 0x000fe2000fffe0ff */
[----:B------:R-:W-:Y:S01]  /*4940*/  SHF.L.U32 R0, R15, 0x1f, RZ ;  /* 0x0000001f0f007819 */ /* 0x000fe200000006ff */
[----:B------:R-:W-:Y:S01]  /*4950*/  VOTEU.ALL UP0, P1 ;  /* 0x0000000000ff7886 */ /* 0x000fe20000800000 */
[----:B------:R-:W-:Y:S06]  /*4960*/  ULEA UR5, UR6, UR24, 0x3 ;  /* 0x0000001806057291 */ /* 0x000fec000f8e18ff */
[----:B------:R1:W-:Y:S01]  /*4970*/  @!UP0 UTMALDG.3D [UR8], [UR18], desc[UR22] ;  /* 0x00001608120085b4 */ /* 0x0003e20008011000 */
[----:B------:R1:W-:Y:S01]  /*4980*/  @!P1 SYNCS.ARRIVE.TRANS64.RED.A0TR RZ, [UR4+0x50], R6 ;  /* 0x00005006ffff99a7 */ /* 0x0003e20008300404 */
[----:B------:R-:W-:Y:S01]  /*4990*/  SYNCS.ARRIVE.TRANS64.RED.A1T0 RZ, [UR20], RZ ;  /* 0x000000ffffff79a7 */ /* 0x000fe20008100414 */
[----:B------:R-:W2:Y:S02]  /*49a0*/  SYNCS.PHASECHK.TRANS64.TRYWAIT P0, [UR5+0x68], R0 ;  /* 0x00006800ff0075a7 */ /* 0x000ea40008001105 */
[----:B-12---:R-:W-:Y:S05]  /*49b0*/  @!P0 BRA `(.L_x_83) ;  /* 0x0000003000c08947 */ /* 0x006fea0003800000 */
.L_x_157:
[----:B------:R-:W-:Y:S01]  /*49c0*/  UIADD3 UR9, UPT, UPT, UR5, 0x50, URZ ;  /* 0x0000005005097890 */ /* 0x000fe2000fffe0ff */
[----:B-1----:R-:W-:Y:S01]  /*49d0*/  @!P1 IADD3 R6, P0, PT, R16, 0x580, RZ ;  /* 0x0000058010069810 */ /* 0x002fe20007f1e0ff */
[----:B------:R-:W-:Y:S01]  /*49e0*/  UPLOP3.LUT UP3, UPT, UPT, UPT, UPT, 0x80, 0x8 ;  /* 0x000000000008789c */ /* 0x000fe20003f6f070 */
[----:B------:R-:W-:Y:S01]  /*49f0*/  R2UR UR23, R47 ;  /* 0x000000002f1772ca */ /* 0x000fe200000e0000 */
[----:B------:R-:W-:Y:S01]  /*4a00*/  UMOV UR20, 0x0 ;  /* 0x0000000000147882 */ /* 0x000fe20000000000 */
[----:B------:R-:W-:Y:S01]  /*4a10*/  @!P1 R2UR UR7, R6 ;  /* 0x00000000060792ca */ /* 0x000fe200000e0000 */
[----:B------:R-:W-:Y:S01]  /*4a20*/  @!P1 IMAD.X R0, RZ, RZ, R17, P0 ;  /* 0x000000ffff009224 */ /* 0x000fe200000e0611 */
[----:B------:R-:W-:Y:S01]  /*4a30*/  UMOV UR21, 0x10000000 ;  /* 0x1000000000157882 */ /* 0x000fe20000000000 */
[----:B------:R-:W-:Y:S01]  /*4a40*/  UMOV UR12, UR36 ;  /* 0x00000024000c7c82 */ /* 0x000fe20008000000 */
[----:B------:R-:W-:Y:S01]  /*4a50*/  VOTEU.ALL UP0, P1 ;  /* 0x0000000000ff7886 */ /* 0x000fe20000800000 */
[----:B------:R-:W-:Y:S01]  /*4a60*/  R2UR UR22, R48 ;  /* 0x00000000301672ca */ /* 0x000fe200000e0000 */
[----:B------:R-:W-:Y:S01]  /*4a70*/  UMOV UR36, UR25 ;  /* 0x0000001900247c82 */ /* 0x000fe20008000000 */
[----:B------:R-:W-:Y:S02]  /*4a80*/  @!P1 R2UR UR4, R0 ;  /* 0x00000000000492ca */ /* 0x000fe400000e0000 */
[----:B------:R-:W-:Y:S01]  /*4a90*/  @!UP0 UIADD3 UR10, UPT, UPT, UR10, 0x20, URZ ;  /* 0x000000200a0a8890 */ /* 0x000fe2000fffe0ff */
[C---:B------:R-:W-:Y:S01]  /*4aa0*/  ISETP.NE.AND P0, PT, R14.reuse, 0x2, PT ;  /* 0x000000020e00780c */ /* 0x040fe20003f05270 */
[----:B------:R-:W-:Y:S02]  /*4ab0*/  UIADD3 UR30, UPT, UPT, UR13, UR23, URZ ;  /* 0x000000170d1e7290 */ /* 0x000fe4000fffe0ff */
[----:B------:R-:W-:Y:S01]  /*4ac0*/  IMAD.U32 R8, RZ, RZ, UR7 ;  /* 0x00000007ff087e24 */ /* 0x000fe2000f8e00ff */
[----:B------:R-:W-:Y:S02]  /*4ad0*/  SEL R0, RZ, 0x1, P0 ;  /* 0x00000001ff007807 */ /* 0x000fe40000000000 */
[----:B------:R-:W-:Y:S02]  /*4ae0*/  SEL R14, R14, RZ, P0 ;  /* 0x000000ff0e0e7207 */ /* 0x000fe40000000000 */
[----:B------:R-:W-:Y:S01]  /*4af0*/  @!P1 R2UR UR18, R8 ;  /* 0x00000000081292ca */ /* 0x000fe200000e0000 */
[----:B------:R-:W-:Y:S01]  /*4b00*/  UIADD3 UR26, UPT, UPT, UR14, UR22, URZ ;  /* 0x000000160e1a7290 */ /* 0x000fe2000fffe0ff */
[----:B------:R-:W-:Y:S01]  /*4b10*/  IMAD.U32 R9, RZ, RZ, UR4 ;  /* 0x00000004ff097e24 */ /* 0x000fe2000f8e00ff */
[----:B------:R-:W-:Y:S01]  /*4b20*/  @!UP0 ULEA UR4, UR6, UR24, 0xc ;  /* 0x0000001806048291 */ /* 0x000fe2000f8e60ff */
[----:B------:R-:W-:Y:S03]  /*4b30*/  LOP3.LUT R13, R13, R0, RZ, 0x3c, !PT ;  /* 0x000000000d0d7212 */ /* 0x000fe600078e3cff */
[----:B------:R-:W-:Y:S01]  /*4b40*/  @!P1 R2UR UR19, R9 ;  /* 0x00000000091392ca */ /* 0x000fe200000e0000 */
[----:B------:R-:W-:Y:S01]  /*4b50*/  @!UP0 UIADD3 UR8, UPT, UPT, UR4, 0x200, URZ ;  /* 0x0000020004088890 */ /* 0x000fe2000fffe0ff */
[----:B------:R-:W-:Y:S01]  /*4b60*/  VOTEU.ALL UP0, P1 ;  /* 0x0000000000ff7886 */ /* 0x000fe20000800000 */
[----:B------:R-:W-:Y:S10]  /*4b70*/  UPRMT UR4, UR54, 0x654, UR9 ;  /* 0x0000065436047896 */ /* 0x000ff40008000009 */
[----:B------:R1:W-:Y:S01]  /*4b80*/  @!UP0 UTMALDG.3D [UR8], [UR18], desc[UR20] ;  /* 0x00001408120085b4 */ /* 0x0003e20008011000 */
[----:B------:R3:W-:Y:S01]  /*4b90*/  @!P1 SYNCS.ARRIVE.TRANS64.RED.A0TR RZ, [UR5+0x50], R7 ;  /* 0x00005007ffff99a7 */ /* 0x0007e20008300405 */
[----:B------:R-:W-:Y:S01]  /*4ba0*/  SYNCS.ARRIVE.TRANS64.RED.A1T0 RZ, [UR4], RZ ;  /* 0x000000ffffff79a7 */ /* 0x000fe20008100404 */
[----:B------:R-:W-:Y:S04]  /*4bb0*/  UIADD3 UR4, UPT, UPT, UR6, 0x1, URZ ;  /* 0x0000000106047890 */ /* 0x000fe8000fffe0ff */
[----:B------:R-:W-:Y:S04]  /*4bc0*/  UISETP.NE.AND UP0, UPT, UR4, 0x3, UPT ;  /* 0x000000030400788c */ /* 0x000fe8000bf05270 */
[----:B------:R-:W-:Y:S06]  /*4bd0*/  USEL UR5, URZ, 0x1, UP0 ;  /* 0x00000001ff057887 */ /* 0x000fec0008000000 */
[----:B------:R-:W-:Y:S01]  /*4be0*/  LOP3.LUT R15, R15, UR5, RZ, 0x3c, !PT ;  /* 0x000000050f0f7c12 */ /* 0x000fe2000f8e3cff */
[----:B-1----:R-:W-:Y:S01]  /*4bf0*/  USEL UR12, UR4, URZ, UP0 ;  /* 0x000000ff040c7287 */ /* 0x002fe20008000000 */
[----:B------:R-:W-:Y:S11]  /*4c00*/  BRA.U UP1, `(.L_x_84) ;  /* 0xfffffff101f07547 */ /* 0x000ff6000b83ffff */
[----:B------:R-:W-:Y:S01]  /*4c10*/  UIADD3 UR24, UPT, UPT, UR24, 0x68, URZ ;  /* 0x0000006818187890 */ /* 0x000fe2000fffe0ff */
[----:B----4-:R-:W-:-:S03]  /*4c20*/  SHF.L.U32 R2, R15, 0x1f, RZ ;  /* 0x0000001f0f027819 */ /* 0x010fc600000006ff */
[----:B------:R-:W-:-:S09]  /*4c30*/  ULEA UR4, UR12, UR24, 0x3 ;  /* 0x000000180c047291 */ /* 0x000fd2000f8e18ff */
[----:B------:R-:W1:Y:S02]  /*4c40*/  SYNCS.PHASECHK.TRANS64.TRYWAIT P0, [UR4], R2 ;  /* 0x00000002ff0075a7 */ /* 0x000e640008001104 */
[----:B-1----:R-:W-:Y:S05]  /*4c50*/  @!P0 BRA `(.L_x_85) ;  /* 0x0000003000308947 */ /* 0x002fea0003800000 */
.L_x_159:
        /* <DEDUP_REMOVED lines=9> */
.L_x_161:
[----:B------:R-:W-:-:S04]  /*4cf0*/  UIADD3 UR4, UPT, UPT, UR4, 0x1, URZ ;  /* 0x0000000104047890 */ /* 0x000fc8000fffe0ff */
[----:B------:R-:W-:-:S04]  /*4d00*/  UISETP.NE.AND UP0, UPT, UR4, 0x3, UPT ;  /* 0x000000030400788c */ /* 0x000fc8000bf05270 */
[----:B------:R-:W-:Y:S02]  /*4d10*/  USEL UR5, URZ, 0x1, UP0 ;  /* 0x00000001ff057887 */ /* 0x000fe40008000000 */
[----:B------:R-:W-:-:S04]  /*4d20*/  USEL UR4, UR4, URZ, UP0 ;  /* 0x000000ff04047287 */ /* 0x000fc80008000000 */
[----:B------:R-:W-:Y:S01]  /*4d30*/  ULEA UR4, UR4, UR24, 0x3 ;  /* 0x0000001804047291 */ /* 0x000fe2000f8e18ff */
[----:B-1----:R-:W-:-:S04]  /*4d40*/  LOP3.LUT R2, R15, UR5, RZ, 0x3c, !PT ;  /* 0x000000050f027c12 */ /* 0x002fc8000f8e3cff */
[----:B------:R-:W-:Y:S01]  /*4d50*/  SHF.L.U32 R2, R2, 0x1f, RZ ;  /* 0x0000001f02027819 */ /* 0x000fe200000006ff */
[----:B------:R-:W-:-:S07]  /*4d60*/  IMAD.U32 R0, RZ, RZ, UR4 ;  /* 0x00000004ff007e24 */ /* 0x000fce000f8e00ff */
.L_x_87:
[----:B-1----:R1:W2:Y:S02]  /*4d70*/  SYNCS.PHASECHK.TRANS64.TRYWAIT P0, [R0+URZ], R2 ;  /* 0x00000002000075a7 */ /* 0x0022a400080011ff */
[----:B--2---:R-:W-:Y:S05]  /*4d80*/  @!P0 NANOSLEEP.SYNCS 0x989680 ;  /* 0x009896800000895d */ /* 0x004fea0003900000 */
[----:B------:R-:W2:Y:S02]  /*4d90*/  @!P0 SYNCS.PHASECHK.TRANS64 P0, [R0+URZ], R2 ;  /* 0x00000002000085a7 */ /* 0x000ea400080010ff */
[----:B--2---:R-:W-:Y:S05]  /*4da0*/  @P0 EXIT ;  /* 0x000000000000094d */ /* 0x004fea0003800000 */
[----:B------:R-:W-:Y:S05]  /*4db0*/  BRA `(.L_x_87) ;  /* 0xfffffffc00ec7947 */ /* 0x000fea000383ffff */
.L_x_75:
[----:B------:R-:W-:-:S06]  /*4dc0*/  UISETP.GE.AND UP0, UPT, UR22, 0x4, UPT ;  /* 0x000000041600788c */ /* 0x000fcc000bf06270 */
[----:B------:R-:W-:-:S13]  /*4dd0*/  PLOP3.LUT P0, PT, PT, PT, UP0, 0x80, 0x8 ;  /* 0x000000000008781c */ /* 0x000fda0003f0f008 */
[----:B------:R-:W-:Y:S05]  /*4de0*/  @!P0 EXIT ;  /* 0x000000000000894d */ /* 0x000fea0003800000 */
[----:B------:R-:W-:Y:S01]  /*4df0*/  BAR.SYNC.DEFER_BLOCKING 0x6, 0xa0 ;  /* 0x0182800000007b1d */ /* 0x000fe20000010000 */
[C---:B------:R-:W-:Y:S01]  /*4e00*/  IMAD.SHL.U32 R3, R55.reuse, 0x20, RZ ;  /* 0x0000002037037824 */ /* 0x040fe200078e00ff */
[----:B------:R-:W-:Y:S01]  /*4e10*/  SHF.R.U32.HI R4, RZ, 0x1, R55 ;  /* 0x00000001ff047819 */ /* 0x000fe20000011637 */
[C---:B------:R-:W-:Y:S01]  /*4e20*/  IMAD.SHL.U32 R2, R55.reuse, 0x10, RZ ;  /* 0x0000001037027824 */ /* 0x040fe200078e00ff */
[C---:B------:R-:W-:Y:S01]  /*4e30*/  LOP3.LUT P0, RZ, R55.reuse, 0x4, RZ, 0xc0, !PT ;  /* 0x0000000437ff7812 */ /* 0x040fe2000780c0ff */
[----:B------:R-:W-:Y:S01]  /*4e40*/  IMAD.U32 R23, R55, 0x10000, RZ ;  /* 0x0001000037177824 */ /* 0x000fe200078e00ff */
[----:B------:R-:W-:Y:S01]  /*4e50*/  UMOV UR44, 0x400 ;  /* 0x00000400002c7882 */ /* 0x000fe20000000000 */
[----:B------:R-:W1:Y:S01]  /*4e60*/  LDCU.64 UR4, c[0x0][0x890] ;  /* 0x00011200ff0477ac */ /* 0x000e620008000a00 */
[----:B------:R-:W2:Y:S01]  /*4e70*/  LDC.64 R42, c[0x0][0x8b0] ;  /* 0x00022c00ff2a7b82 */ /* 0x000ea20000000a00 */
[----:B------:R-:W-:Y:S01]  /*4e80*/  LOP3.LUT R5, R3, 0xc0, RZ, 0xc0, !PT ;  /* 0x000000c003057812 */ /* 0x000fe200078ec0ff */
[----:B------:R-:W-:Y:S01]  /*4e90*/  IMAD.SHL.U32 R44, R55, 0x4, RZ ;  /* 0x00000004372c7824 */ /* 0x000fe200078e00ff */
[----:B------:R-:W-:Y:S01]  /*4ea0*/  ULEA UR44, UR54, UR44, 0x18 ;  /* 0x0000002c362c7291 */ /* 0x000fe2000f8ec0ff */
[----:B------:R-:W-:Y:S01]  /*4eb0*/  LOP3.LUT R2, R2, 0x600, RZ, 0xc0, !PT ;  /* 0x0000060002027812 */ /* 0x000fe200078ec0ff */
[----:B------:R-:W-:Y:S01]  /*4ec0*/  IMAD.MOV.U32 R54, RZ, RZ, 0x10 ;  /* 0x00000010ff367424 */ /* 0x000fe200078e00ff */
[----:B------:R-:W-:Y:S01]  /*4ed0*/  LOP3.LUT R4, R5, 0x8, R4, 0xf8, !PT ;  /* 0x0000000805047812 */ /* 0x000fe200078ef804 */
[----:B------:R-:W-:Y:S01]  /*4ee0*/  IMAD.MOV.U32 R22, RZ, RZ, RZ ;  /* 0x000000ffff167224 */ /* 0x000fe200078e00ff */
[----:B------:R-:W3:Y:S01]  /*4ef0*/  LDC.64 R40, c[0x0][0x8a8] ;  /* 0x00022a00ff287b82 */ /* 0x000ee20000000a00 */
[----:B------:R-:W-:-:S02]  /*4f00*/  LOP3.LUT R2, R2, 0x20, R3, 0xf8, !PT ;  /* 0x0000002002027812 */ /* 0x000fc400078ef803 */
[----:B------:R-:W-:Y:S02]  /*4f10*/  CS2R R52, SRZ ;  /* 0x0000000000347805 */ /* 0x000fe4000001ff00 */
[----:B------:R-:W-:Y:S01]  /*4f20*/  LOP3.LUT R23, R23, 0x600000, RZ, 0xc0, !PT ;  /* 0x0060000017177812 */ /* 0x000fe200078ec0ff */
[----:B------:R-:W-:Y:S01]  /*4f30*/  IMAD.MOV.U32 R51, RZ, RZ, RZ ;  /* 0x000000ffff337224 */ /* 0x000fe200078e00ff */
[----:B------:R-:W-:Y:S01]  /*4f40*/  LOP3.LUT R44, R4, 0x18, R44, 0x78, !PT ;  /* 0x00000018042c7812 */ /* 0x000fe200078e782c */
[----:B------:R-:W4:Y:S01]  /*4f50*/  LDCU UR63, c[0x0][0x370] ;  /* 0x00006e00ff3f77ac */ /* 0x000f220008000800 */
[----:B------:R-:W-:Y:S01]  /*4f60*/  LOP3.LUT R2, R2, 0x100, R3, 0xf8, !PT ;  /* 0x0000010002027812 */ /* 0x000fe200078ef803 */
[----:B------:R-:W4:Y:S01]  /*4f70*/  LDS R0, [UR44+0x140] ;  /* 0x0001402cff007984 */ /* 0x000f220008000800 */
[----:B-1----:R-:W-:Y:S01]  /*4f80*/  IMAD.U32 R57, RZ, RZ, UR4 ;  /* 0x00000004ff397e24 */ /* 0x002fe2000f8e00ff */
[----:B------:R-:W-:Y:S01]  /*4f90*/  UIADD3 UR4, UPT, UPT, UR44, 0x200, URZ ;  /* 0x000002002c047890 */ /* 0x000fe2000fffe0ff */
[----:B------:R-:W-:Y:S01]  /*4fa0*/  LOP3.LUT R44, R2, R44, RZ, 0xfc, !PT ;  /* 0x0000002c022c7212 */ /* 0x000fe200078efcff */
[----:B------:R-:W-:Y:S01]  /*4fb0*/  IMAD.U32 R56, RZ, RZ, UR5 ;  /* 0x00000005ff387e24 */ /* 0x000fe2000f8e00ff */
[----:B------:R-:W-:Y:S01]  /*4fc0*/  LOP3.LUT R55, R55, 0x60, RZ, 0xc0, !PT ;  /* 0x0000006037377812 */ /* 0x000fe200078ec0ff */
[----:B------:R-:W1:Y:S01]  /*4fd0*/  LDCU UR41, c[0x0][0xb0c] ;  /* 0x00016180ff2977ac */ /* 0x000e620008000800 */
[----:B------:R-:W-:Y:S01]  /*4fe0*/  SEL R54, R54, 0xfffffff0, !P0 ;  /* 0xfffffff036367807 */ /* 0x000fe20004000000 */
[----:B------:R-:W-:Y:S01]  /*4ff0*/  IMAD.U32 R59, RZ, RZ, UR4 ;  /* 0x00000004ff3b7e24 */ /* 0x000fe2000f8e00ff */
[----:B------:R-:W1:Y:S01]  /*5000*/  LDCU UR39, c[0x0][0xb30] ;  /* 0x00016600ff2777ac */ /* 0x000e620008000800 */
[----:B------:R-:W1:Y:S01]  /*5010*/  LDCU.64 UR60, c[0x0][0x888] ;  /* 0x00011100ff3c77ac */ /* 0x000e620008000a00 */
[----:B------:R-:W1:Y:S01]  /*5020*/  LDCU.64 UR42, c[0x0][0xb28] ;  /* 0x00016500ff2a77ac */ /* 0x000e620008000a00 */
[----:B------:R-:W1:Y:S01]  /*5030*/  LDCU.128 UR56, c[0x0][0xb10] ;  /* 0x00016200ff3877ac */ /* 0x000e620008000c00 */
[----:B------:R-:W1:Y:S01]  /*5040*/  LDCU UR62, c[0x0][0x374] ;  /* 0x00006e80ff3e77ac */ /* 0x000e620008000800 */
[----:B------:R-:W-:Y:S01]  /*5050*/  UMOV UR55, 0x1 ;  /* 0x0000000100377882 */ /* 0x000fe20000000000 */
[----:B------:R-:W-:Y:S01]  /*5060*/  UMOV UR46, URZ ;  /* 0x000000ff002e7c82 */ /* 0x000fe20008000000 */
[----:B------:R-:W-:Y:S01]  /*5070*/  UMOV UR53, URZ ;  /* 0x000000ff00357c82 */ /* 0x000fe20008000000 */
[----:B------:R-:W-:Y:S01]  /*5080*/  UMOV UR52, URZ ;  /* 0x000000ff00347c82 */ /* 0x000fe20008000000 */
[----:B-1234-:R-:W-:-:S07]  /*5090*/  IMAD.IADD R23, R0, 0x1, R23 ;  /* 0x0000000100177824 */ /* 0x01efce00078e0217 */
.L_x_118:
[C---:B------:R-:W-:Y:S02]  /*50a0*/  LEA R0, R51.reuse, UR44, 0x3 ;  /* 0x0000002c33007c11 */ /* 0x040fe4000f8e18ff */
[----:B------:R-:W-:Y:S02]  /*50b0*/  SHF.L.U32 R2, R52, 0x1f, RZ ;  /* 0x0000001f34027819 */ /* 0x000fe400000006ff */
[----:B-1----:R-:W-:Y:S02]  /*50c0*/  LEA R4, R51, UR44, 0x4 ;  /* 0x0000002c33047c11 */ /* 0x002fe4000f8e20ff */
[----:B------:R-:W1:Y:S02]  /*50d0*/  SYNCS.PHASECHK.TRANS64.TRYWAIT P0, [R0+URZ+0x90], R2 ;  /* 0x00009002000075a7 */ /* 0x000e6400080011ff */
[----:B-1----:R-:W-:Y:S05]  /*50e0*/  @!P0 BRA `(.L_x_88) ;  /* 0x0000002c003c8947 */ /* 0x002fea0003800000 */
.L_x_162:
[----:B------:R-:W-:Y:S01]  /*50f0*/  R2UR UR7, R58 ;  /* 0x000000003a0772ca */ /* 0x000fe200000e0000 */
[----:B------:R-:W2:Y:S01]  /*5100*/  LDS.128 R4, [R4+0x120] ;  /* 0x0001200004047984 */ /* 0x000ea20000000c00 */
[----:B-1----:R-:W-:Y:S01]  /*5110*/  VIADD R0, R0, 0xa0 ;  /* 0x000000a000007836 */ /* 0x002fe20000000000 */
[----:B------:R-:W-:Y:S04]  /*5120*/  UISETP.GE.AND UP0, UPT, UR40, 0x1, UPT ;  /* 0x000000012800788c */ /* 0x000fe8000bf06270 */
[----:B------:R-:W-:Y:S01]  /*5130*/  PRMT R0, RZ, 0x654, R0 ;  /* 0x00000654ff007816 */ /* 0x000fe20000000000 */
[----:B------:R-:W-:Y:S01]  /*5140*/  @!PT LDS RZ, [RZ] ;  /* 0x00000000fffff984 */ /* 0x000fe20000000800 */
[----:B------:R-:W-:Y:S01]  /*5150*/  @!PT LDS RZ, [RZ] ;  /* 0x00000000fffff984 */ /* 0x000fe20000000800 */
[----:B------:R-:W-:Y:S01]  /*5160*/  @!PT LDS RZ, [RZ] ;  /* 0x00000000fffff984 */ /* 0x000fe20000000800 */
[----:B------:R-:W-:Y:S01]  /*5170*/  @!PT LDS RZ, [RZ] ;  /* 0x00000000fffff984 */ /* 0x000fe20000000800 */
[----:B------:R1:W-:Y:S06]  /*5180*/  MEMBAR.ALL.CTA ;  /* 0x0000000000007992 */ /* 0x0003ec0000008000 */
[----:B-1----:R-:W1:Y:S02]  /*5190*/  FENCE.VIEW.ASYNC.S ;  /* 0x00000000000073c6 */ /* 0x002e640000000000 */
[----:B-1----:R1:W-:Y:S01]  /*51a0*/  SYNCS.ARRIVE.TRANS64.RED.A1T0 RZ, [R0+URZ], RZ ;  /* 0x000000ff00ff79a7 */ /* 0x0023e200081004ff */
[----:B--2---:R-:W-:Y:S11]  /*51b0*/  LOP3.LUT P0, RZ, R6, 0x1, RZ, 0xc0, !PT ;  /* 0x0000000106ff7812 */ /* 0x004ff6000780c0ff */
[----:B------:R-:W-:Y:S02]  /*51c0*/  @!UPT UIADD3 URZ, UPT, UPT, URZ, URZ, URZ ;  /* 0x000000fffffff290 */ /* 0x000fe4000fffe0ff */
[----:B------:R-:W-:Y:S01]  /*51d0*/  VOTEU.ANY UP1, P0 ;  /* 0x0000000000ff7886 */ /* 0x000fe20000020100 */
[----:B------:R-:W-:Y:S01]  /*51e0*/  PLOP3.LUT P0, PT, PT, PT, UP1, 0x80, 0x8 ;  /* 0x000000000008781c */ /* 0x000fe20003f0f018 */
[----:B------:R-:W-:Y:S06]  /*51f0*/  UP2UR UR4, UPR, URZ, 0x2 ;  /* 0x00000002ff047883 */ /* 0x000fec0008000000 */
[----:B------:R-:W-:Y:S06]  /*5200*/  IMAD.U32 R60, RZ, RZ, UR4 ;  /* 0x00000004ff3c7e24 */ /* 0x000fec000f8e00ff */
[----:B------:R-:W-:Y:S02]  /*5210*/  @P0 SHF.R.U32.HI R2, RZ, 0x10, R5 ;  /* 0x00000010ff020819 */ /* 0x000fe40000011605 */
[----:B------:R-:W-:Y:S02]  /*5220*/  @P0 MOV R3, R4 ;  /* 0x0000000400030202 */ /* 0x000fe40000000f00 */
[----:B------:R-:W-:Y:S02]  /*5230*/  @P0 R2UR UR4, R2 ;  /* 0x00000000020402ca */ /* 0x000fe400000e0000 */
[----:B------:R-:W-:Y:S02]  /*5240*/  @P0 LOP3.LUT R4, R5, 0xffff, RZ, 0xc0, !PT ;  /* 0x0000ffff05040812 */ /* 0x000fe400078ec0ff */
[----:B------:R-:W-:Y:S02]  /*5250*/  @P0 R2UR UR6, R3 ;  /* 0x00000000030602ca */ /* 0x000fe400000e0000 */
[----:B------:R-:W-:Y:S07]  /*5260*/  @P0 R2UR UR5, R4 ;  /* 0x00000000040502ca */ /* 0x000fee00000e0000 */
[----:B------:R-:W-:Y:S02]  /*5270*/  @UP1 UMOV UR7, UR4 ;  /* 0x0000000400071c82 */ /* 0x000fe40008000000 */
[----:B------:R-:W-:Y:S02]  /*5280*/  IMAD.U32 R58, RZ, RZ, UR7 ;  /* 0x00000007ff3a7e24 */ /* 0x000fe4000f8e00ff */
[----:B------:R-:W-:Y:S02]  /*5290*/  @UP1 UMOV UR38, UR6 ;  /* 0x0000000600261c82 */ /* 0x000fe40008000000 */
[----:B------:R-:W-:Y:S01]  /*52a0*/  @UP1 UMOV UR37, UR5 ;  /* 0x0000000500251c82 */ /* 0x000fe20008000000 */
[----:B-1----:R-:W-:Y:S05]  /*52b0*/  BRA.U !UP0, `(.L_x_89) ;  /* 0x0000000108cc7547 */ /* 0x002fea000b800000 */
[----:B------:R-:W1:Y:S01]  /*52c0*/  LDCU UR12, c[0x0][0xb20] ;  /* 0x00016400ff0c77ac */ /* 0x000e620008000800 */
[----:B------:R-:W-:Y:S02]  /*52d0*/  UIMAD.WIDE.U32 UR4, UR62, UR59, URZ ;  /* 0x0000003b3e0472a5 */ /* 0x000fe4000f8e00ff */
[----:B------:R-:W-:Y:S02]  /*52e0*/  UIMAD.WIDE.U32 UR6, UR63, UR56, URZ ;  /* 0x000000383f0672a5 */ /* 0x000fe4000f8e00ff */
[----:B------:R-:W-:Y:S02]  /*52f0*/  UISETP.NE.AND UP0, UPT, UR58, 0x1, UPT ;  /* 0x000000013a00788c */ /* 0x000fe4000bf05270 */
[----:B------:R-:W-:Y:S02]  /*5300*/  UIMAD.WIDE.U32 UR8, UR37, UR59, URZ ;  /* 0x0000003b250872a5 */ /* 0x000fe4000f8e00ff */
[----:B------:R-:W-:Y:S02]  /*5310*/  UIMAD.WIDE.U32 UR10, UR38, UR56, URZ ;  /* 0x00000038260a72a5 */ /* 0x000fe4000f8e00ff */
[----:B------:R-:W-:Y:S02]  /*5320*/  UISETP.NE.AND UP1, UPT, UR41, 0x1, UPT ;  /* 0x000000012900788c */ /* 0x000fe4000bf25270 */
[----:B------:R-:W-:Y:S01]  /*5330*/  UISETP.NE.AND UP2, UPT, UR40, 0x1, UPT ;  /* 0x000000012800788c */ /* 0x000fe2000bf45270 */
[----:B------:R-:W-:Y:S02]  /*5340*/  UMOV UR4, UR5 ;  /* 0x0000000500047c82 */ /* 0x000fe40008000000 */
[----:B-1----:R-:W-:Y:S03]  /*5350*/  USHF.R.U32.HI UR5, URZ, UR12, UR4 ;  /* 0x0000000cff057299 */ /* 0x002fe60008011604 */
[----:B------:R-:W-:Y:S02]  /*5360*/  UMOV UR4, UR7 ;  /* 0x0000000700047c82 */ /* 0x000fe40008000000 */
[----:B------:R-:W-:Y:S02]  /*5370*/  USHF.R.U32.HI UR7, URZ, UR57, UR4 ;  /* 0x00000039ff077299 */ /* 0x000fe40008011604 */
[----:B------:R-:W-:Y:S02]  /*5380*/  USEL UR4, UR62, UR5, !UP0 ;  /* 0x000000053e047287 */ /* 0x000fe4000c000000 */
[----:B------:R-:W-:Y:S01]  /*5390*/  USEL UR7, UR63, UR7, !UP1 ;  /* 0x000000073f077287 */ /* 0x000fe2000c800000 */
[----:B------:R-:W-:Y:S01]  /*53a0*/  UMOV UR5, UR9 ;  /* 0x0000000900057c82 */ /* 0x000fe20008000000 */
[----:B------:R-:W-:Y:S02]  /*53b0*/  UIMAD.WIDE.U32 UR8, UR4, UR42, URZ ;  /* 0x0000002a040872a5 */ /* 0x000fe4000f8e00ff */
[----:B------:R-:W-:Y:S03]  /*53c0*/  USHF.R.U32.HI UR6, URZ, UR12, UR5 ;  /* 0x0000000cff067299 */ /* 0x000fe60008011605 */
[----:B------:R-:W-:Y:S01]  /*53d0*/  UMOV UR5, UR11 ;  /* 0x0000000b00057c82 */ /* 0x000fe20008000000 */
[----:B------:R-:W-:Y:S02]  /*53e0*/  UIMAD.WIDE.U32 UR10, UR7, UR42, URZ ;  /* 0x0000002a070a72a5 */ /* 0x000fe4000f8e00ff */
[----:B------:R-:W-:Y:S02]  /*53f0*/  USHF.R.U32.HI UR12, URZ, UR57, UR5 ;  /* 0x00000039ff0c7299 */ /* 0x000fe40008011605 */
[----:B------:R-:W-:Y:S01]  /*5400*/  USEL UR6, UR37, UR6, !UP0 ;  /* 0x0000000625067287 */ /* 0x000fe2000c000000 */
[----:B------:R-:W-:Y:S02]  /*5410*/  UMOV UR5, UR9 ;  /* 0x0000000900057c82 */ /* 0x000fe40008000000 */
[----:B------:R-:W-:Y:S01]  /*5420*/  UMOV UR10, UR11 ;  /* 0x0000000b000a7c82 */ /* 0x000fe20008000000 */
[----:B------:R-:W-:Y:S02]  /*5430*/  @UP2 USHF.R.U32.HI UR4, URZ, UR43, UR5 ;  /* 0x0000002bff042299 */ /* 0x000fe40008011605 */
[----:B------:R-:W-:Y:S02]  /*5440*/  @UP2 USHF.R.U32.HI UR7, URZ, UR43, UR10 ;  /* 0x0000002bff072299 */ /* 0x000fe4000801160a */
[----:B------:R-:W-:Y:S02]  /*5450*/  UIMAD UR4, UR40, UR4, URZ ;  /* 0x00000004280472a4 */ /* 0x000fe4000f8e02ff */
[----:B------:R-:W-:Y:S02]  /*5460*/  UIMAD.WIDE.U32 UR10, UR6, UR42, URZ ;  /* 0x0000002a060a72a5 */ /* 0x000fe4000f8e00ff */
[----:B------:R-:W-:Y:S02]  /*5470*/  USEL UR5, UR38, UR12, !UP1 ;  /* 0x0000000c26057287 */ /* 0x000fe4000c800000 */
[----:B------:R-:W-:Y:S02]  /*5480*/  UIMAD UR8, UR40, UR7, URZ ;  /* 0x00000007280872a4 */ /* 0x000fe4000f8e02ff */
[----:B------:R-:W-:Y:S03]  /*5490*/  UISETP.GE.AND UP0, UPT, UR6, UR4, UPT ;  /* 0x000000040600728c */ /* 0x000fe6000bf06270 */
[----:B------:R-:W-:Y:S01]  /*54a0*/  UMOV UR4, UR11 ;  /* 0x0000000b00047c82 */ /* 0x000fe20008000000 */
[----:B------:R-:W-:Y:S02]  /*54b0*/  UISETP.GE.OR UP0, UPT, UR5, UR8, UP0 ;  /* 0x000000080500728c */ /* 0x000fe40008706670 */
[----:B------:R-:W-:Y:S02]  /*54c0*/  USHF.R.U32.HI UR4, URZ, UR43, UR4 ;  /* 0x0000002bff047299 */ /* 0x000fe40008011604 */
[----:B------:R-:W-:Y:S02]  /*54d0*/  UIMAD.WIDE.U32 UR8, UR5, UR42, URZ ;  /* 0x0000002a050872a5 */ /* 0x000fe4000f8e00ff */
[----:B------:R-:W-:Y:S02]  /*54e0*/  USEL UR11, UR6, UR4, !UP2 ;  /* 0x00000004060b7287 */ /* 0x000fe4000d000000 */
[----:B------:R-:W-:Y:S02]  /*54f0*/  UIADD3 UR8, UPT, UPT, -UR5, URZ, URZ ;  /* 0x000000ff05087290 */ /* 0x000fe4000fffe1ff */
[----:B------:R-:W-:Y:S01]  /*5500*/  UIADD3 UR10, UPT, UPT, -UR11, URZ, URZ ;  /* 0x000000ff0b0a7290 */ /* 0x000fe2000fffe1ff */
[----:B------:R-:W-:Y:S01]  /*5510*/  @!UP0 UMOV UR4, UR9 ;  /* 0x0000000900048c82 */ /* 0x000fe20008000000 */
[----:B------:R-:W-:Y:S02]  /*5520*/  UIADD3 UR9, UPT, UPT, -UR6, URZ, URZ ;  /* 0x000000ff06097290 */ /* 0x000fe4000fffe1ff */
[----:B------:R-:W-:Y:S02]  /*5530*/  @!UP0 USHF.R.U32.HI UR4, URZ, UR43, UR4 ;  /* 0x0000002bff048299 */ /* 0x000fe40008011604 */
[----:B------:R-:W-:Y:S02]  /*5540*/  UIMAD UR10, UR40, UR10, UR6 ;  /* 0x0000000a280a72a4 */ /* 0x000fe4000f8e0206 */
[----:B------:R-:W-:Y:S04]  /*5550*/  @!UP0 USEL UR4, UR5, UR4, !UP2 ;  /* 0x0000000405048287 */ /* 0x000fe8000d000000 */
[----:B------:R-:W-:Y:S02]  /*5560*/  @!UP0 UIMAD UR10, UR7, UR10, UR4 ;  /* 0x0000000a070a82a4 */ /* 0x000fe4000f8e0204 */
[----:B------:R-:W-:Y:S02]  /*5570*/  @!UP0 UIADD3 UR11, UPT, UPT, UR11, -UR4, URZ ;  /* 0x800000040b0b8290 */ /* 0x000fe4000fffe0ff */
[----:B------:R-:W-:Y:S02]  /*5580*/  UIMAD UR7, UR41, UR8, UR38 ;  /* 0x00000008290772a4 */ /* 0x000fe4000f8e0226 */
[----:B------:R-:W-:Y:S02]  /*5590*/  @!UP0 UIMAD UR6, UR11, UR40, UR5 ;  /* 0x000000280b0682a4 */ /* 0x000fe4000f8e0205 */
[----:B------:R-:W-:Y:S01]  /*55a0*/  UIMAD UR4, UR58, UR9, UR37 ;  /* 0x000000093a0472a4 */ /* 0x000fe2000f8e0225 */
[----:B------:R-:W-:Y:S02]  /*55b0*/  @!UP0 UMOV UR5, UR10 ;  /* 0x0000000a00058c82 */ /* 0x000fe40008000000 */
[----:B------:R-:W-:Y:S02]  /*55c0*/  UIMAD UR38, UR5, UR41, UR7 ;  /* 0x00000029052672a4 */ /* 0x000fe4000f8e0207 */
[----:B------:R-:W-:Y:S11]  /*55d0*/  UIMAD UR37, UR6, UR58, UR4 ;  /* 0x0000003a062572a4 */ /* 0x000ff6000f8e0204 */
[----:B------:R-:W-:Y:S01]  /*55e0*/  @!UPT UIADD3 URZ, UPT, UPT, URZ, URZ, URZ ;  /* 0x000000fffffff290 */ /* 0x000fe2000fffe0ff */
.L_x_89:
[----:B------:R-:W-:Y:S01]  /*55f0*/  UISETP.NE.AND UP0, UPT, UR39, 0x1, UPT ;  /* 0x000000012700788c */ /* 0x000fe2000bf05270 */
[----:B------:R-:W-:Y:S01]  /*5600*/  R2UR UR11, R59 ;  /* 0x000000003b0b72ca */ /* 0x000fe200000e0000 */
[----:B------:R-:W-:Y:S01]  /*5610*/  USHF.L.U32 UR50, UR26, 0x6, URZ ;  /* 0x000000061a327899 */ /* 0x000fe200080006ff */
[----:B------:R-:W-:Y:S01]  /*5620*/  IADD3 R51, PT, PT, R51, 0x1, RZ ;  /* 0x0000000133337810 */ /* 0x000fe20007ffe0ff */
[----:B------:R-:W-:Y:S07]  /*5630*/  USHF.L.U32 UR49, UR30, 0x6, URZ ;  /* 0x000000061e317899 */ /* 0x000fee00080006ff */
[----:B------:R-:W1:Y:S01]  /*5640*/  @!UP0 LDCU.128 UR12, c[0x0][0xb10] ;  /* 0x00016200ff0c87ac */ /* 0x000e620008000c00 */
[----:B------:R-:W2:Y:S01]  /*5650*/  @!UP0 LDCU UR5, c[0x0][0xb0c] ;  /* 0x00016180ff0587ac */ /* 0x000ea20008000800 */
[----:B------:R-:W3:Y:S01]  /*5660*/  @!UP0 LDCU UR10, c[0x0][0xb20] ;  /* 0x00016400ff0a87ac */ /* 0x000ee20008000800 */
[----:B-1----:R-:W-:Y:S02]  /*5670*/  UIMAD.WIDE.U32 UR8, UR38, UR12, URZ ;  /* 0x0000000c260872a5 */ /* 0x002fe4000f8e00ff */
[----:B------:R-:W-:Y:S02]  /*5680*/  UIMAD.WIDE.U32 UR6, UR37, UR15, URZ ;  /* 0x0000000f250672a5 */ /* 0x000fe4000f8e00ff */
[----:B------:R-:W-:Y:S03]  /*5690*/  @!UP0 UISETP.NE.AND UP1, UPT, UR14, 0x1, UPT ;  /* 0x000000010e00888c */ /* 0x000fe6000bf25270 */
[----:B------:R-:W-:Y:S01]  /*56a0*/  @!UP0 UMOV UR4, UR9 ;  /* 0x0000000900048c82 */ /* 0x000fe20008000000 */
[----:B--2---:R-:W-:Y:S02]  /*56b0*/  @!UP0 UISETP.NE.AND UP2, UPT, UR5, 0x1, UPT ;  /* 0x000000010500888c */ /* 0x004fe4000bf45270 */
[----:B------:R-:W-:Y:S01]  /*56c0*/  @!UP0 USHF.R.U32.HI UR4, URZ, UR13, UR4 ;  /* 0x0000000dff048299 */ /* 0x000fe20008011604 */
[----:B------:R-:W-:Y:S02]  /*56d0*/  @!UP0 UMOV UR6, UR7 ;  /* 0x0000000700068c82 */ /* 0x000fe40008000000 */
[----:B---3--:R-:W-:Y:S02]  /*56e0*/  @!UP0 USHF.R.U32.HI UR6, URZ, UR10, UR6 ;  /* 0x0000000aff068299 */ /* 0x008fe40008011606 */
[----:B------:R-:W-:Y:S02]  /*56f0*/  @!UP0 USEL UR7, UR38, UR4, !UP2 ;  /* 0x0000000426078287 */ /* 0x000fe4000d000000 */
[----:B------:R-:W-:Y:S04]  /*5700*/  @!UP0 USEL UR6, UR37, UR6, !UP1 ;  /* 0x0000000625068287 */ /* 0x000fe8000c800000 */
[----:B------:R-:W-:Y:S02]  /*5710*/  @!UP0 UIADD3 UR4, UPT, UPT, -UR7, UR6, URZ ;  /* 0x0000000607048290 */ /* 0x000fe4000fffe1ff */
[----:B------:R-:W-:Y:S02]  /*5720*/  @!UP0 UIADD3 UR6, UPT, UPT, UR7, -UR6, URZ ;  /* 0x8000000607068290 */ /* 0x000fe4000fffe0ff */
[----:B------:R-:W-:Y:S02]  /*5730*/  @!UP0 UIMAD UR38, UR4, UR5, UR38 ;  /* 0x00000005042682a4 */ /* 0x000fe4000f8e0226 */
[----:B------:R-:W-:Y:S02]  /*5740*/  @!UP0 UIMAD UR37, UR6, UR14, UR37 ;  /* 0x0000000e062582a4 */ /* 0x000fe4000f8e0225 */
[----:B------:R-:W-:Y:S09]  /*5750*/  ULOP3.LUT UP0, URZ, UR11, 0x1b0, URZ, 0xc0, !UPT ;  /* 0x000001b00bff7892 */ /* 0x000ff2000f80c0ff */
[----:B------:R-:W-:Y:S05]  /*5760*/  BRA.U !UP0, `(.L_x_90) ;  /* 0x00000001087c7547 */ /* 0x000fea000b800000 */
[----:B------:R-:W1:Y:S01]  /*5770*/  LDCU.64 UR8, c[0x4][0x80] ;  /* 0x01001000ff0877ac */ /* 0x000e620008000a00 */
[----:B------:R-:W-:Y:S01]  /*5780*/  MOV R2, 0x0 ;  /* 0x0000000000027802 */ /* 0x000fe20000000f00 */
[----:B------:R-:W-:Y:S02]  /*5790*/  HFMA2 R12, -RZ, RZ, 0, 5.9604644775390625e-08 ;  /* 0x00000001ff0c7431 */ /* 0x000fe400000001ff */
[----:B------:R-:W-:Y:S01]  /*57a0*/  IMAD.MOV.U32 R8, RZ, RZ, 0x70 ;  /* 0x00000070ff087424 */ /* 0x000fe200078e00ff */
[----:B------:R2:W3:Y:S01]  /*57b0*/  LDC.64 R14, c[0x4][R2] ;  /* 0x01000000020e7b82 */ /* 0x0004e20000000a00 */
[----:B------:R-:W4:Y:S01]  /*57c0*/  LDCU.64 UR6, c[0x4][0x88] ;  /* 0x01001100ff0677ac */ /* 0x000f220008000a00 */
[----:B------:R-:W-:Y:S01]  /*57d0*/  IMAD.MOV.U32 R13, RZ, RZ, RZ ;  /* 0x000000ffff0d7224 */ /* 0x000fe200078e00ff */
[----:B------:R-:W2:Y:S01]  /*57e0*/  LDCU.64 UR4, c[0x4][0x8] ;  /* 0x01000100ff0477ac */ /* 0x000ea20008000a00 */
[----:B-1----:R-:W-:Y:S01]  /*57f0*/  MOV R5, UR9 ;  /* 0x0000000900057c02 */ /* 0x002fe20008000f00 */
[----:B------:R-:W-:Y:S01]  /*5800*/  IMAD.U32 R4, RZ, RZ, UR8 ;  /* 0x00000008ff047e24 */ /* 0x000fe2000f8e00ff */
[----:B----4-:R-:W-:Y:S01]  /*5810*/  MOV R7, UR7 ;  /* 0x0000000700077c02 */ /* 0x010fe20008000f00 */
[----:B------:R-:W-:Y:S01]  /*5820*/  IMAD.U32 R6, RZ, RZ, UR6 ;  /* 0x00000006ff067e24 */ /* 0x000fe2000f8e00ff */
[----:B--2---:R-:W-:Y:S01]  /*5830*/  MOV R11, UR5 ;  /* 0x00000005000b7c02 */ /* 0x004fe20008000f00 */
[----:B------:R-:W-:Y:S02]  /*5840*/  IMAD.U32 R10, RZ, RZ, UR4 ;  /* 0x00000004ff0a7e24 */ /* 0x000fe4000f8e00ff */
[----:B------:R-:W-:Y:S07]  /*5850*/  LEPC R20, `(.L_x_91) ;  /* 0x000000001014794e */ /* 0x000fee0000000000 */
[----:B---3-5:R-:W-:Y:S05]  /*5860*/  CALL.ABS.NOINC R14 ;  /* 0x000000000e007343 */ /* 0x028fea0003c00000 */
.L_x_91:
[----:B------:R-:W1:Y:S01]  /*5870*/  LDCU.64 UR8, c[0x4][0x80] ;  /* 0x01001000ff0877ac */ /* 0x000e620008000a00 */
[----:B------:R-:W2:Y:S01]  /*5880*/  LDC.64 R2, c[0x4][R2] ;  /* 0x0100000002027b82 */ /* 0x000ea20000000a00 */
[----:B------:R-:W-:Y:S02]  /*5890*/  HFMA2 R12, -RZ, RZ, 0, 5.9604644775390625e-08 ;  /* 0x00000001ff0c7431 */ /* 0x000fe400000001ff */
[----:B------:R-:W-:Y:S02]  /*58a0*/  IMAD.MOV.U32 R8, RZ, RZ, 0x70 ;  /* 0x00000070ff087424 */ /* 0x000fe400078e00ff */
[----:B------:R-:W-:Y:S01]  /*58b0*/  IMAD.MOV.U32 R13, RZ, RZ, RZ ;  /* 0x000000ffff0d7224 */ /* 0x000fe200078e00ff */
[----:B------:R-:W3:Y:S01]  /*58c0*/  LDCU.64 UR6, c[0x4][0x88] ;  /* 0x01001100ff0677ac */ /* 0x000ee20008000a00 */
[----:B------:R-:W4:Y:S01]  /*58d0*/  LDCU.64 UR4, c[0x4][0x8] ;  /* 0x01000100ff0477ac */ /* 0x000f220008000a00 */
[----:B-1----:R-:W-:Y:S02]  /*58e0*/  MOV R4, UR8 ;  /* 0x0000000800047c02 */ /* 0x002fe40008000f00 */
[----:B------:R-:W-:Y:S02]  /*58f0*/  MOV R5, UR9 ;  /* 0x0000000900057c02 */ /* 0x000fe40008000f00 */
[----:B---3--:R-:W-:Y:S01]  /*5900*/  MOV R7, UR7 ;  /* 0x0000000700077c02 */ /* 0x008fe20008000f00 */
[----:B------:R-:W-:Y:S01]  /*5910*/  IMAD.U32 R6, RZ, RZ, UR6 ;  /* 0x00000006ff067e24 */ /* 0x000fe2000f8e00ff */
[----:B----4-:R-:W-:Y:S01]  /*5920*/  MOV R11, UR5 ;  /* 0x00000005000b7c02 */ /* 0x010fe20008000f00 */
[----:B------:R-:W-:Y:S02]  /*5930*/  IMAD.U32 R10, RZ, RZ, UR4 ;  /* 0x00000004ff0a7e24 */ /* 0x000fe4000f8e00ff */
[----:B------:R-:W-:Y:S07]  /*5940*/  LEPC R20, `(.L_x_90) ;  /* 0x000000001014794e */ /* 0x000fee0000000000 */
[----:B--2---:R-:W-:Y:S05]  /*5950*/  CALL.ABS.NOINC R2 ;  /* 0x0000000002007343 */ /* 0x004fea0003c00000 */
.L_x_90:
[----:B------:R-:W-:Y:S02]  /*5960*/  R2UR UR6, R49 ;  /* 0x00000000310672ca */ /* 0x000fe400000e0000 */
[----:B------:R-:W-:Y:S02]  /*5970*/  R2UR UR5, R57 ;  /* 0x00000000390572ca */ /* 0x000fe400000e0000 */
[----:B------:R-:W-:Y:S02]  /*5980*/  R2UR UR4, R56 ;  /* 0x00000000380472ca */ /* 0x000fe400000e0000 */
[----:B------:R-:W-:Y:S02]  /*5990*/  ISETP.NE.U32.AND P4, PT, R42, RZ, PT ;  /* 0x000000ff2a00720c */ /* 0x000fe40003f85070 */
[----:B------:R-:W-:Y:S02]  /*59a0*/  ISETP.NE.U32.AND P2, PT, RZ, UR60, PT ;  /* 0x0000003cff007c0c */ /* 0x000fe4000bf45070 */
[----:B------:R-:W-:Y:S02]  /*59b0*/  ISETP.NE.AND.EX P4, PT, R43, RZ, PT, P4 ;  /* 0x000000ff2b00720c */ /* 0x000fe40003f85340 */
[----:B------:R-:W-:Y:S01]  /*59c0*/  ISETP.NE.AND.EX P2, PT, RZ, UR61, PT, P2 ;  /* 0x0000003dff007c0c */ /* 0x000fe2000bf45320 */
[----:B------:R-:W-:Y:S02]  /*59d0*/  UISETP.NE.AND UP2, UPT, UR6, URZ, UPT ;  /* 0x000000ff0600728c */ /* 0x000fe4000bf45270 */
[----:B------:R-:W-:Y:S04]  /*59e0*/  UISETP.NE.U32.AND UP0, UPT, UR5, URZ, UPT ;  /* 0x000000ff0500728c */ /* 0x000fe8000bf05070 */
[----:B------:R-:W-:Y:S01]  /*59f0*/  UISETP.NE.AND.EX UP1, UPT, UR4, URZ, UPT, UP0 ;  /* 0x000000ff0400728c */ /* 0x000fe2000bf25300 */
[----:B------:R-:W-:Y:S01]  /*5a00*/  PLOP3.LUT P1, PT, PT, PT, UP2, 0x80, 0x8 ;  /* 0x000000000008781c */ /* 0x000fe20003f2f028 */
[----:B------:R-:W-:Y:S03]  /*5a10*/  UPLOP3.LUT UP0, UPT, UPT, UPT, UPT, 0x40, 0x4 ;  /* 0x000000000004789c */ /* 0x000fe60003f0e870 */
[----:B------:R-:W-:Y:S06]  /*5a20*/  @UP2 UPLOP3.LUT UP0, UPT, UPT, UPT, UP1, 0x80, 0x8 ;  /* 0x000000000008289c */ /* 0x000fec0003f0f010 */
[----:B------:R-:W-:Y:S01]  /*5a30*/  PLOP3.LUT P0, PT, PT, PT, UP0, 0x80, 0x8 ;  /* 0x000000000008781c */ /* 0x000fe20003f0f008 */
[----:B------:R-:W-:Y:S01]  /*5a40*/  @!UPT UIADD3 URZ, UPT, UPT, URZ, URZ, URZ ;  /* 0x000000fffffff290 */ /* 0x000fe2000fffe0ff */
[----:B------:R-:W-:Y:S11]  /*5a50*/  BRA.U !UP1, `(.L_x_92) ;  /* 0x0000000109407547 */ /* 0x000ff6000b800000 */
[----:B------:R-:W-:Y:S01]  /*5a60*/  UISETP.NE.U32.AND UP0, UPT, UR60, URZ, UPT ;  /* 0x000000ff3c00728c */ /* 0x000fe2000bf05070 */
[----:B------:R-:W-:Y:S01]  /*5a70*/  R2UR UR6, R57 ;  /* 0x00000000390672ca */ /* 0x000fe200000e0000 */
[----:B------:R-:W1:Y:S01]  /*5a80*/  LDCU.64 UR8, c[0x0][0x358] ;  /* 0x00006b00ff0877ac */ /* 0x000e620008000a00 */
[----:B------:R-:W-:Y:S02]  /*5a90*/  HFMA2 R45, -RZ, RZ, 0, 5.9604644775390625e-08 ;  /* 0x00000001ff2d7431 */ /* 0x000fe400000001ff */
[----:B------:R-:W-:Y:S01]  /*5aa0*/  IMAD.MOV.U32 R0, RZ, RZ, 0x1 ;  /* 0x00000001ff007424 */ /* 0x000fe200078e00ff */
[----:B------:R-:W-:Y:S06]  /*5ab0*/  UISETP.NE.AND.EX UP0, UPT, UR61, URZ, UPT, UP0 ;  /* 0x000000ff3d00728c */ /* 0x000fec000bf05300 */
[----:B------:R-:W-:Y:S05]  /*5ac0*/  PLOP3.LUT P3, PT, PT, PT, UP0, 0x80, 0x8 ;  /* 0x000000000008781c */ /* 0x000fea0003f6f008 */
[----:B------:R-:W2:Y:S01]  /*5ad0*/  @UP0 LDCU.64 UR4, c[0x0][0x888] ;  /* 0x00011100ff0407ac */ /* 0x000ea20008000a00 */
[----:B------:R-:W-:Y:S07]  /*5ae0*/  @UP0 UIMAD UR6, UR36, UR6, URZ ;  /* 0x00000006240602a4 */ /* 0x000fee000f8e02ff */
[----:B------:R-:W-:Y:S01]  /*5af0*/  @!P3 PRMT R45, R0, 0x7610, R45 ;  /* 0x00007610002db816 */ /* 0x000fe2000000002d */
[----:B--2---:R-:W-:Y:S06]  /*5b00*/  @UP0 UIMAD.WIDE UR4, UR6, 0x4, UR4 ;  /* 0x00000004060408a5 */ /* 0x004fec000f8e0204 */
[----:B-----5:R-:W-:Y:S02]  /*5b10*/  IMAD.U32 R26, RZ, RZ, UR4 ;  /* 0x00000004ff1a7e24 */ /* 0x020fe4000f8e00ff */
[----:B------:R-:W-:Y:S03]  /*5b20*/  IMAD.U32 R27, RZ, RZ, UR5 ;  /* 0x00000005ff1b7e24 */ /* 0x000fe6000f8e00ff */
[----:B------:R-:W2:Y:S02]  /*5b30*/  @!UP0 LDCU UR4, c[0x0][0x880] ;  /* 0x00011000ff0487ac */ /* 0x000ea40008000800 */
[----:B-1----:R1:W5:Y:S02]  /*5b40*/  @P3 LDG.E R26, desc[UR8][R26.64] ;  /* 0x000000081a1a3981 */ /* 0x002364000c1e1900 */
[----:B-12---:R-:W-:Y:S02]  /*5b50*/  @!P3 MOV R26, UR4 ;  /* 0x00000004001abc02 */ /* 0x006fe40008000f00 */
.L_x_92:
[----:B------:R-:W-:Y:S05]  /*5b60*/  @!P4 BRA `(.L_x_93) ;  /* 0x000000000024c947 */ /* 0x000fea0003800000 */
[----:B------:R-:W-:Y:S01]  /*5b70*/  ISETP.NE.U32.AND P3, PT, R40, RZ, PT ;  /* 0x000000ff2800720c */ /* 0x000fe20003f65070 */
[----:B------:R-:W1:Y:S03]  /*5b80*/  LDCU.64 UR4, c[0x0][0x358] ;  /* 0x00006b00ff0477ac */ /* 0x000e660008000a00 */
[----:B------:R-:W-:Y:S11]  /*5b90*/  ISETP.NE.AND.EX P3, PT, R41, RZ, PT, P3 ;  /* 0x000000ff2900720c */ /* 0x000ff60003f65330 */
[----:B------:R-:W-:Y:S02]  /*5ba0*/  @!UPT UIADD3 URZ, UPT, UPT, URZ, URZ, URZ ;  /* 0x000000fffffff290 */ /* 0x000fe4000fffe0ff */
[----:B------:R-:W2:Y:S01]  /*5bb0*/  @P3 LDC.64 R2, c[0x0][0x8a8] ;  /* 0x00022a00ff023b82 */ /* 0x000ea20000000a00 */
[----:B------:R-:W-:Y:S04]  /*5bc0*/  @P3 IMAD R0, R42, UR36, RZ ;  /* 0x000000242a003c24 */ /* 0x000fe8000f8e02ff */
[----:B--2---:R-:W-:Y:S05]  /*5bd0*/  @P3 IMAD.WIDE R2, R0, 0x4, R2 ;  /* 0x0000000400023825 */ /* 0x004fea00078e0202 */
[----:B-1---5:R1:W5:Y:S02]  /*5be0*/  @P3 LDG.E R24, desc[UR4][R2.64] ;  /* 0x0000000402183981 */ /* 0x022364000c1e1900 */
[----:B-1----:R-:W2:Y:S02]  /*5bf0*/  @!P3 LDC R24, c[0x0][0x8a0] ;  /* 0x00022800ff18bb82 */ /* 0x002ea40000000800 */
.L_x_93:
[----:B-----5:R-:W-:Y:S01]  /*5c00*/  FSETP.NEU.AND P3, PT, R26, RZ, PT ;  /* 0x000000ff1a00720b */ /* 0x020fe20003f6d000 */
[----:B------:R-:W-:Y:S01]  /*5c10*/  IMAD.U32 R2, RZ, RZ, UR46 ;  /* 0x0000002eff027e24 */ /* 0x000fe2000f8e00ff */
[----:B------:R-:W-:Y:S01]  /*5c20*/  SEL R5, RZ, 0xffffffff, P2 ;  /* 0xffffffffff057807 */ /* 0x000fe20001000000 */
[----:B------:R-:W-:Y:S01]  /*5c30*/  ULOP3.LUT UR4, UR55, 0x1, URZ, 0x3c, !UPT ;  /* 0x0000000137047892 */ /* 0x000fe2000f8e3cff */
[----:B------:R-:W-:Y:S01]  /*5c40*/  @P1 LOP3.LUT P2, RZ, R45, 0xff, RZ, 0xc0, !PT ;  /* 0x000000ff2dff1812 */ /* 0x000fe2000784c0ff */
[----:B------:R-:W-:Y:S01]  /*5c50*/  BSSY B1, `(.L_x_94) ;  /* 0x000003d000017945 */ /* 0x000fe20003800000 */
[----:B------:R-:W-:Y:S01]  /*5c60*/  @P1 SEL R0, RZ, 0xffffffff, P3 ;  /* 0xffffffffff001807 */ /* 0x000fe20001800000 */
[----:B------:R-:W-:Y:S01]  /*5c70*/  IMAD.MOV.U32 R65, RZ, RZ, 0x1 ;  /* 0x00000001ff417424 */ /* 0x000fe200078e00ff */
[----:B------:R-:W-:Y:S01]  /*5c80*/  LEA R2, R2, UR44, 0x3 ;  /* 0x0000002c02027c11 */ /* 0x000fe2000f8e18ff */
[----:B------:R-:W-:Y:S01]  /*5c90*/  IMAD.U32 R63, RZ, RZ, UR4 ;  /* 0x00000004ff3f7e24 */ /* 0x000fe2000f8e00ff */
[----:B------:R-:W-:Y:S01]  /*5ca0*/  @P0 SEL R0, R5, R0, !P2 ;  /* 0x0000000005000207 */ /* 0x000fe20005000000 */
[----:B------:R-:W-:Y:S01]  /*5cb0*/  IMAD.U32 R64, RZ, RZ, UR46 ;  /* 0x0000002eff407e24 */ /* 0x000fe2000f8e00ff */
[----:B------:R-:W-:Y:S02]  /*5cc0*/  LEA R27, R22, UR44, 0x3 ;  /* 0x0000002c161b7c11 */ /* 0x000fe4000f8e18ff */
[----:B------:R-:W-:Y:S02]  /*5cd0*/  CS2R R38, SRZ ;  /* 0x0000000000267805 */ /* 0x000fe4000001ff00 */
[----:B------:R-:W-:Y:S02]  /*5ce0*/  @P1 LOP3.LUT R0, R0, 0x1, RZ, 0xc0, !PT ;  /* 0x0000000100001812 */ /* 0x000fe400078ec0ff */
[----:B------:R-:W-:Y:S02]  /*5cf0*/  CS2R R36, SRZ ;  /* 0x0000000000247805 */ /* 0x000fe4000001ff00 */
[----:B------:R-:W-:Y:S02]  /*5d00*/  SHF.L.U32 R3, R53, 0x1f, RZ ;  /* 0x0000001f35037819 */ /* 0x000fe400000006ff */
[----:B------:R-:W-:Y:S02]  /*5d10*/  CS2R R30, SRZ ;  /* 0x00000000001e7805 */ /* 0x000fe4000001ff00 */
[----:B------:R-:W-:Y:S02]  /*5d20*/  ISETP.NE.U32.OR P5, PT, R0, 0x1, !P1 ;  /* 0x000000010000780c */ /* 0x000fe40004fa5470 */
[----:B------:R-:W-:Y:S02]  /*5d30*/  CS2R R28, SRZ ;  /* 0x00000000001c7805 */ /* 0x000fe4000001ff00 */
[----:B------:R-:W-:Y:S02]  /*5d40*/  PLOP3.LUT P2, PT, PT, PT, UP1, 0x80, 0x8 ;  /* 0x000000000008781c */ /* 0x000fe40003f4f018 */
[----:B------:R-:W-:Y:S02]  /*5d50*/  LEA.HI R25, R22, R22, RZ, 0x1 ;  /* 0x0000001616197211 */ /* 0x000fe400078f08ff */
[----:B------:R-:W-:Y:S02]  /*5d60*/  LOP3.LUT P4, R50, R45, 0xff, RZ, 0xc0, !PT ;  /* 0x000000ff2d327812 */ /* 0x000fe4000788c0ff */
[----:B------:R-:W-:Y:S02]  /*5d70*/  SEL R4, RZ, 0xffffffff, P3 ;  /* 0xffffffffff047807 */ /* 0x000fe40001800000 */
[----:B------:R-:W-:Y:S02]  /*5d80*/  P2R R61, PR, RZ, 0x20 ;  /* 0x00000020ff3d7803 */ /* 0x000fe40000000000 */
[----:B------:R-:W-:Y:S03]  /*5d90*/  @P5 SHF.L.U32 R0, R63, 0x1f, RZ ;  /* 0x0000001f3f005819 */ /* 0x000fe600000006ff */
[----:B------:R-:W-:Y:S01]  /*5da0*/  @P2 SEL R4, R5, R4, !P4 ;  /* 0x0000000405042207 */ /* 0x000fe20006000000 */
[----:B------:R1:W3:Y:S03]  /*5db0*/  @P5 SYNCS.PHASECHK.TRANS64.TRYWAIT P1, [R2+URZ+0x50], R0 ;  /* 0x00005000020055a7 */ /* 0x0002e600080211ff */
[----:B------:R-:W-:Y:S04]  /*5dc0*/  LOP3.LUT R4, R4, 0x1, RZ, 0xc0, !PT ;  /* 0x0000000104047812 */ /* 0x000fe800078ec0ff */
[----:B------:R-:W-:Y:S04]  /*5dd0*/  ISETP.NE.U32.AND P2, PT, R4, 0x1, PT ;  /* 0x000000010400780c */ /* 0x000fe80003f45070 */
[----:B------:R-:W-:Y:S01]  /*5de0*/  P2R R66, PR, RZ, 0x4 ;  /* 0x00000004ff427803 */ /* 0x000fe20000000000 */
[----:B------:R4:W2:Y:S01]  /*5df0*/  SYNCS.PHASECHK.TRANS64.TRYWAIT P0, [R27+URZ+0xb0], R3 ;  /* 0x0000b0031b0075a7 */ /* 0x0008a200080011ff */
[C---:B-1----:R-:W-:Y:S01]  /*5e00*/  IMAD.SHL.U32 R0, R25.reuse, 0x20, RZ ;  /* 0x0000002019007824 */ /* 0x042fe200078e00ff */
[----:B------:R-:W-:Y:S04]  /*5e10*/  LOP3.LUT R25, R25, 0xffe, RZ, 0xc0, !PT ;  /* 0x00000ffe19197812 */ /* 0x000fe800078ec0ff */
[----:B------:R-:W-:Y:S01]  /*5e20*/  LOP3.LUT R0, R0, 0xffffffc0, RZ, 0xc0, !PT ;  /* 0xffffffc000007812 */ /* 0x000fe200078ec0ff */
[----:B------:R-:W-:Y:S04]  /*5e30*/  IMAD.IADD R25, R22, 0x1, -R25 ;  /* 0x0000000116197824 */ /* 0x000fe800078e0a19 */
[----:B------:R-:W-:Y:S04]  /*5e40*/  IMAD.IADD R0, R23, 0x1, R0 ;  /* 0x0000000117007824 */ /* 0x000fe800078e0200 */
[----:B------:R-:W-:Y:S01]  /*5e50*/  IMAD R25, R25, 0x100000, R0 ;  /* 0x0010000019197824 */ /* 0x000fe200078e0200 */
[----:B---3--:R-:W-:Y:S01]  /*5e60*/  @P5 SEL R65, RZ, 0x1, !P1 ;  /* 0x00000001ff415807 */ /* 0x008fe20004800000 */
[----:B----4-:R-:W-:Y:S06]  /*5e70*/  @!P5 BRA `(.L_x_95) ;  /* 0x000000000068d947 */ /* 0x010fec0003800000 */
[----:B------:R-:W-:Y:S01]  /*5e80*/  HFMA2 R31, -RZ, RZ, 0, 0 ;  /* 0x00000000ff1f7431 */ /* 0x000fe200000001ff */
[----:B------:R-:W-:Y:S01]  /*5e90*/  ISETP.NE.AND P1, PT, R65, RZ, PT ;  /* 0x000000ff4100720c */ /* 0x000fe20003f25270 */
[----:B------:R-:W-:Y:S01]  /*5ea0*/  IMAD.U32 R0, RZ, RZ, UR46 ;  /* 0x0000002eff007e24 */ /* 0x000fe2000f8e00ff */
[----:B------:R-:W-:Y:S11]  /*5eb0*/  BSSY B0, `(.L_x_96) ;  /* 0x0000005000007945 */ /* 0x000ff60003800000 */
[----:B------:R-:W-:Y:S05]  /*5ec0*/  @P1 BRA `(.L_x_97) ;  /* 0x00000000000c1947 */ /* 0x000fea0003800000 */
[----:B------:R-:W-:Y:S04]  /*5ed0*/  SHF.L.U32 R4, R63, 0x1f, RZ ;  /* 0x0000001f3f047819 */ /* 0x000fe800000006ff */
[----:B------:R-:W1:Y:S02]  /*5ee0*/  SYNCS.PHASECHK.TRANS64.TRYWAIT P1, [R2+URZ+0x50], R4 ;  /* 0x00005004020075a7 */ /* 0x000e6400080211ff */
[----:B-1----:R-:W-:Y:S05]  /*5ef0*/  @!P1 BRA `(.L_x_98) ;  /* 0x0000001c00cc9947 */ /* 0x002fea0003800000 */
.L_x_97:
[----:B------:R-:W-:Y:S05]  /*5f00*/  BSYNC B0 ;  /* 0x0000000000007941 */ /* 0x000fea0003800000 */
.L_x_96:
[----:B------:R-:W-:Y:S01]  /*5f10*/  ISETP.NE.AND P1, PT, R66, RZ, PT ;  /* 0x000000ff4200720c */ /* 0x000fe20003f25270 */
[----:B------:R-:W-:Y:S01]  /*5f20*/  IMAD.MOV.U32 R30, RZ, RZ, RZ ;  /* 0x000000ffff1e7224 */ /* 0x000fe200078e00ff */
[----:B------:R-:W-:Y:S02]  /*5f30*/  CS2R R28, SRZ ;  /* 0x00000000001c7805 */ /* 0x000fe4000001ff00 */
[----:B------:R-:W-:Y:S02]  /*5f40*/  CS2R R38, SRZ ;  /* 0x0000000000267805 */ /* 0x000fe4000001ff00 */
[----:B------:R-:W-:Y:S07]  /*5f50*/  CS2R R36, SRZ ;  /* 0x0000000000247805 */ /* 0x000fee000001ff00 */
[----:B-1----:R-:W-:Y:S01]  /*5f60*/  @P1 IMAD R2, R0, 0x800, R44 ;  /* 0x0000080000021824 */ /* 0x002fe200078e022c */
[----:B------:R-:W-:Y:S05]  /*5f70*/  @P1 WARPSYNC.ALL ;  /* 0x0000000000001948 */ /* 0x000fea0003800000 */
[----:B------:R-:W-:Y:S01]  /*5f80*/  @P1 LEA R2, R2, UR44, 0x1 ;  /* 0x0000002c02021c11 */ /* 0x000fe2000f8e08ff */
[----:B------:R-:W-:Y:S04]  /*5f90*/  UIADD3 UR4, UPT, UPT, UR46, 0x1, URZ ;  /* 0x000000012e047890 */ /* 0x000fe8000fffe0ff */
[----:B------:R1:W3:Y:S01]  /*5fa0*/  @P1 LDSM.16.M88.4 R28, [R2+0x200] ;  /* 0x00020000021c183b */ /* 0x0002e20000000200 */
[----:B------:R-:W-:Y:S01]  /*5fb0*/  UISETP.NE.AND UP0, UPT, UR4, 0x3, UPT ;  /* 0x000000030400788c */ /* 0x000fe2000bf05270 */
[----:B------:R-:W-:Y:S03]  /*5fc0*/  @P1 IMAD R0, R54, 0x2, R2 ;  /* 0x0000000236001824 */ /* 0x000fe600078e0202 */
[----:B------:R-:W-:Y:S02]  /*5fd0*/  USEL UR5, URZ, 0x1, UP0 ;  /* 0x00000001ff057887 */ /* 0x000fe40008000000 */
[----:B------:R1:W4:Y:S01]  /*5fe0*/  @P1 LDSM.16.M88.4 R36, [R0+0x200] ;  /* 0x000200000024183b */ /* 0x0003220000000200 */
[----:B------:R-:W-:Y:S03]  /*5ff0*/  USEL UR4, UR4, URZ, UP0 ;  /* 0x000000ff04047287 */ /* 0x000fe60008000000 */
[----:B------:R-:W-:Y:S03]  /*6000*/  LOP3.LUT R63, R63, UR5, RZ, 0x3c, !PT ;  /* 0x000000053f3f7c12 */ /* 0x000fe6000f8e3cff */
[----:B------:R-:W-:Y:S02]  /*6010*/  IMAD.U32 R64, RZ, RZ, UR4 ;  /* 0x00000004ff407e24 */ /* 0x000fe4000f8e00ff */
.L_x_95:
[----:B------:R-:W-:Y:S05]  /*6020*/  BSYNC B1 ;  /* 0x0000000000017941 */ /* 0x000fea0003800000 */
.L_x_94:
[----:B-1----:R-:W-:Y:S04]  /*6030*/  SHF.R.U32.HI R0, RZ, 0x15, R25 ;  /* 0x00000015ff007819 */ /* 0x002fe80000011619 */
[----:B------:R-:W-:Y:S01]  /*6040*/  LOP3.LUT P1, RZ, R0, 0x3, R46, 0x48, !PT ;  /* 0x0000000300ff7812 */ /* 0x000fe2000782482e */
[----:B------:R-:W-:Y:S01]  /*6050*/  @!UPT UIADD3 URZ, UPT, UPT, URZ, URZ, URZ ;  /* 0x000000fffffff290 */ /* 0x000fe2000fffe0ff */
[----:B--2---:R-:W-:Y:S11]  /*6060*/  @P0 BRA `(.L_x_99) ;  /* 0x0000000000080947 */ /* 0x004ff60003800000 */
[----:B------:R-:W1:Y:S02]  /*6070*/  SYNCS.PHASECHK.TRANS64.TRYWAIT P0, [R27+URZ+0xb0], R3 ;  /* 0x0000b0031b0075a7 */ /* 0x000e6400080011ff */
[----:B-1----:R-:W-:Y:S05]  /*6080*/  @!P0 BRA `(.L_x_100) ;  /* 0x0000001c007c8947 */ /* 0x002fea0003800000 */
.L_x_99:
[----:B------:R-:W-:Y:S05]  /*6090*/  @!P1 BRA `(.L_x_101) ;  /* 0x0000000000409947 */ /* 0x000fea0003800000 */
[----:B------:R-:W2:Y:S01]  /*60a0*/  LDCU.64 UR8, c[0x4][0x70] ;  /* 0x01000e00ff0877ac */ /* 0x000ea20008000a00 */
[----:B-1----:R-:W-:Y:S01]  /*60b0*/  MOV R3, 0x0 ;  /* 0x0000000000037802 */ /* 0x002fe20000000f00 */
[----:B------:R-:W-:Y:S02]  /*60c0*/  HFMA2 R12, -RZ, RZ, 0, 5.9604644775390625e-08 ;  /* 0x00000001ff0c7431 */ /* 0x000fe400000001ff */
[----:B------:R-:W-:Y:S02]  /*60d0*/  IMAD.MOV.U32 R8, RZ, RZ, 0x192 ;  /* 0x00000192ff087424 */ /* 0x000fe400078e00ff */
[----:B------:R-:W-:Y:S01]  /*60e0*/  IMAD.MOV.U32 R13, RZ, RZ, RZ ;  /* 0x000000ffff0d7224 */ /* 0x000fe200078e00ff */
[----:B------:R-:W1:Y:S01]  /*60f0*/  LDCU.64 UR6, c[0x4][0x78] ;  /* 0x01000f00ff0677ac */ /* 0x000e620008000a00 */
[----:B------:R-:W3:Y:S01]  /*6100*/  LDC.64 R2, c[0x4][R3] ;  /* 0x0100000003027b82 */ /* 0x000ee20000000a00 */
[----:B------:R-:W5:Y:S01]  /*6110*/  LDCU.64 UR4, c[0x4][0x10] ;  /* 0x01000200ff0477ac */ /* 0x000f620008000a00 */
[----:B--2---:R-:W-:Y:S01]  /*6120*/  MOV R5, UR9 ;  /* 0x0000000900057c02 */ /* 0x004fe20008000f00 */
[----:B------:R-:W-:Y:S01]  /*6130*/  IMAD.U32 R4, RZ, RZ, UR8 ;  /* 0x00000008ff047e24 */ /* 0x000fe2000f8e00ff */
[----:B-1----:R-:W-:Y:S01]  /*6140*/  MOV R7, UR7 ;  /* 0x0000000700077c02 */ /* 0x002fe20008000f00 */
[----:B------:R-:W-:Y:S01]  /*6150*/  IMAD.U32 R6, RZ, RZ, UR6 ;  /* 0x00000006ff067e24 */ /* 0x000fe2000f8e00ff */
[----:B-----5:R-:W-:Y:S01]  /*6160*/  MOV R11, UR5 ;  /* 0x00000005000b7c02 */ /* 0x020fe20008000f00 */
[----:B------:R-:W-:Y:S02]  /*6170*/  IMAD.U32 R10, RZ, RZ, UR4 ;  /* 0x00000004ff0a7e24 */ /* 0x000fe4000f8e00ff */
[----:B------:R-:W-:Y:S07]  /*6180*/  LEPC R20, `(.L_x_101) ;  /* 0x000000001014794e */ /* 0x000fee0000000000 */
[----:B---34-:R-:W-:Y:S05]  /*6190*/  CALL.ABS.NOINC R2 ;  /* 0x0000000002007343 */ /* 0x018fea0003c00000 */
.L_x_101:
[----:B------:R-:W-:Y:S05]  /*61a0*/  WARPSYNC.ALL ;  /* 0x0000000000007948 */ /* 0x000fea0003800000 */
[----:B------:R-:W-:Y:S01]  /*61b0*/  R2UR UR4, R25 ;  /* 0x00000000190472ca */ /* 0x000fe200000e0000 */
[----:B-1-3--:R-:W-:Y:S01]  /*61c0*/  HADD2.F32 R3, -RZ, R28.H0_H0 ;  /* 0x2000001cff037230 */ /* 0x00afe20000004100 */
[----:B------:R-:W-:Y:S01]  /*61d0*/  SHF.L.U32 R62, R54, 0x1, RZ ;  /* 0x00000001363e7819 */ /* 0x000fe200000006ff */
[----:B------:R-:W-:Y:S01]  /*61e0*/  HADD2.F32 R20, -RZ, R30.H0_H0 ;  /* 0x2000001eff147230 */ /* 0x000fe20000004100 */
[----:B------:R-:W-:Y:S01]  /*61f0*/  ISETP.NE.AND P0, PT, R55, RZ, PT ;  /* 0x000000ff3700720c */ /* 0x000fe20003f05270 */
[----:B------:R-:W-:Y:S08]  /*6200*/  BSSY.RECONVERGENT B0, `(.L_x_102) ;  /* 0x000004e000007945 */ /* 0x000ff00003800200 */
[----:B------:R-:W1:Y:S02]  /*6210*/  LDTM.16dp256bit.x4 R4, tmem[UR4] ;  /* 0x00000004000479ee */ /* 0x000e640008120000 */
[C---:B-1----:R-:W-:Y:S01]  /*6220*/  FMUL R0, R24.reuse, R4 ;  /* 0x0000000418007220 */ /* 0x042fe20000400000 */
[----:B------:R-:W-:Y:S02]  /*6230*/  HADD2.F32 R4, -RZ, R28.H1_H1 ;  /* 0x3000001cff047230 */ /* 0x000fe40000004100 */
[----:B------:R-:W-:Y:S01]  /*6240*/  FMUL R2, R24, R5 ;  /* 0x0000000518027220 */ /* 0x000fe20000400000 */
[--C-:B------:R-:W-:Y:S02]  /*6250*/  HADD2.F32 R5, -RZ, R29.reuse.H0_H0 ;  /* 0x2000001dff057230 */ /* 0x100fe40000004100 */
[----:B------:R-:W-:Y:S01]  /*6260*/  FFMA R0, R26, R3, R0 ;  /* 0x000000031a007223 */ /* 0x000fe20000000000 */
[----:B------:R-:W-:Y:S01]  /*6270*/  FMUL R3, R24, R6 ;  /* 0x0000000618037220 */ /* 0x000fe20000400000 */
[----:B------:R-:W-:Y:S02]  /*6280*/  HADD2.F32 R6, -RZ, R29.H1_H1 ;  /* 0x3000001dff067230 */ /* 0x000fe40000004100 */
[----:B------:R-:W-:Y:S01]  /*6290*/  FFMA R2, R26, R4, R2 ;  /* 0x000000041a027223 */ /* 0x000fe20000000002 */
[----:B------:R-:W-:Y:S01]  /*62a0*/  FMUL R7, R24, R7 ;  /* 0x0000000718077220 */ /* 0x000fe20000400000 */
[----:B------:R-:W-:Y:S01]  /*62b0*/  FFMA R3, R26, R5, R3 ;  /* 0x000000051a037223 */ /* 0x000fe20000000003 */
[C---:B------:R-:W-:Y:S01]  /*62c0*/  FMUL R4, R24.reuse, R8 ;  /* 0x0000000818047220 */ /* 0x040fe20000400000 */
[----:B------:R-:W-:Y:S01]  /*62d0*/  FMUL R5, R24, R9 ;  /* 0x0000000918057220 */ /* 0x000fe20000400000 */
[----:B------:R-:W-:Y:S01]  /*62e0*/  F2FP.F16.F32.PACK_AB R32, R2, R0 ;  /* 0x000000000220723e */ /* 0x000fe200000000ff */
[C---:B------:R-:W-:Y:S01]  /*62f0*/  FFMA R7, R26.reuse, R6, R7 ;  /* 0x000000061a077223 */ /* 0x040fe20000000007 */
[----:B------:R-:W-:Y:S02]  /*6300*/  HADD2.F32 R0, -RZ, R30.H1_H1 ;  /* 0x3000001eff007230 */ /* 0x000fe40000004100 */
[----:B------:R-:W-:Y:S01]  /*6310*/  FFMA R4, R26, R20, R4 ;  /* 0x000000141a047223 */ /* 0x000fe20000000004 */
[--C-:B------:R-:W-:Y:S02]  /*6320*/  HADD2.F32 R2, -RZ, R31.reuse.H0_H0 ;  /* 0x2000001fff027230 */ /* 0x100fe40000004100 */
[----:B------:R-:W-:Y:S01]  /*6330*/  FMUL R6, R24, R10 ;  /* 0x0000000a18067220 */ /* 0x000fe20000400000 */
[----:B------:R-:W-:Y:S01]  /*6340*/  F2FP.F16.F32.PACK_AB R33, R7, R3 ;  /* 0x000000030721723e */ /* 0x000fe200000000ff */
[----:B------:R-:W-:Y:S02]  /*6350*/  HADD2.F32 R3, -RZ, R31.H1_H1 ;  /* 0x3000001fff037230 */ /* 0x000fe40000004100 */
[----:B------:R-:W-:Y:S01]  /*6360*/  FFMA R5, R26, R0, R5 ;  /* 0x000000001a057223 */ /* 0x000fe20000000005 */
[C---:B------:R-:W-:Y:S01]  /*6370*/  FMUL R11, R24.reuse, R11 ;  /* 0x0000000b180b7220 */ /* 0x040fe20000400000 */
[--C-:B----4-:R-:W-:Y:S02]  /*6380*/  HADD2.F32 R7, -RZ, R36.reuse.H0_H0 ;  /* 0x20000024ff077230 */ /* 0x110fe40000004100 */
[C---:B------:R-:W-:Y:S01]  /*6390*/  FMUL R8, R24.reuse, R12 ;  /* 0x0000000c18087220 */ /* 0x040fe20000400000 */
[----:B------:R-:W-:Y:S02]  /*63a0*/  HADD2.F32 R0, -RZ, R36.H1_H1 ;  /* 0x30000024ff007230 */ /* 0x000fe40000004100 */
[----:B------:R-:W-:Y:S01]  /*63b0*/  FMUL R9, R24, R13 ;  /* 0x0000000d18097220 */ /* 0x000fe20000400000 */
[C---:B------:R-:W-:Y:S01]  /*63c0*/  FFMA R6, R26.reuse, R2, R6 ;  /* 0x000000021a067223 */ /* 0x040fe20000000006 */
[C---:B------:R-:W-:Y:S01]  /*63d0*/  FFMA R11, R26.reuse, R3, R11 ;  /* 0x000000031a0b7223 */ /* 0x040fe2000000000b */
[C---:B------:R-:W-:Y:S01]  /*63e0*/  FFMA R8, R26.reuse, R7, R8 ;  /* 0x000000071a087223 */ /* 0x040fe20000000008 */
[----:B------:R-:W-:Y:S01]  /*63f0*/  FFMA R9, R26, R0, R9 ;  /* 0x000000001a097223 */ /* 0x000fe20000000009 */
[--C-:B------:R-:W-:Y:S02]  /*6400*/  HADD2.F32 R2, -RZ, R37.reuse.H0_H0 ;  /* 0x20000025ff027230 */ /* 0x100fe40000004100 */
[C---:B------:R-:W-:Y:S01]  /*6410*/  FMUL R10, R24.reuse, R14 ;  /* 0x0000000e180a7220 */ /* 0x040fe20000400000 */
[----:B------:R-:W-:Y:S02]  /*6420*/  HADD2.F32 R0, -RZ, R37.H1_H1 ;  /* 0x30000025ff007230 */ /* 0x000fe40000004100 */
[----:B------:R-:W-:Y:S01]  /*6430*/  FMUL R15, R24, R15 ;  /* 0x0000000f180f7220 */ /* 0x000fe20000400000 */
[----:B------:R-:W-:Y:S01]  /*6440*/  F2FP.F16.F32.PACK_AB R34, R5, R4 ;  /* 0x000000040522723e */ /* 0x000fe200000000ff */
[----:B------:R-:W-:Y:S01]  /*6450*/  FFMA R10, R26, R2, R10 ;  /* 0x000000021a0a7223 */ /* 0x000fe2000000000a */
[----:B------:R-:W-:Y:S01]  /*6460*/  FMUL R12, R24, R16 ;  /* 0x00000010180c7220 */ /* 0x000fe20000400000 */
[----:B------:R-:W-:Y:S01]  /*6470*/  FFMA R15, R26, R0, R15 ;  /* 0x000000001a0f7223 */ /* 0x000fe2000000000f */
[--C-:B------:R-:W-:Y:S01]  /*6480*/  HADD2.F32 R0, -RZ, R38.reuse.H0_H0 ;  /* 0x20000026ff007230 */ /* 0x100fe20000004100 */
[----:B------:R-:W-:Y:S01]  /*6490*/  MOV R5, UR46 ;  /* 0x0000002e00057c02 */ /* 0x000fe20008000f00 */
[----:B------:R-:W-:Y:S02]  /*64a0*/  HADD2.F32 R2, -RZ, R38.H1_H1 ;  /* 0x30000026ff027230 */ /* 0x000fe40000004100 */
[C---:B------:R-:W-:Y:S01]  /*64b0*/  FMUL R13, R24.reuse, R17 ;  /* 0x00000011180d7220 */ /* 0x040fe20000400000 */
[--C-:B------:R-:W-:Y:S02]  /*64c0*/  HADD2.F32 R3, -RZ, R39.reuse.H0_H0 ;  /* 0x20000027ff037230 */ /* 0x100fe40000004100 */
[C---:B------:R-:W-:Y:S01]  /*64d0*/  FMUL R14, R24.reuse, R18 ;  /* 0x00000012180e7220 */ /* 0x040fe20000400000 */
[----:B------:R-:W-:Y:S02]  /*64e0*/  HADD2.F32 R4, -RZ, R39.H1_H1 ;  /* 0x30000027ff047230 */ /* 0x000fe40000004100 */
[----:B------:R-:W-:Y:S01]  /*64f0*/  FMUL R19, R24, R19 ;  /* 0x0000001318137220 */ /* 0x000fe20000400000 */
[C---:B------:R-:W-:Y:S01]  /*6500*/  FFMA R12, R26.reuse, R0, R12 ;  /* 0x000000001a0c7223 */ /* 0x040fe2000000000c */
[----:B------:R-:W-:Y:S01]  /*6510*/  LEA R5, R5, R44, 0xb ;  /* 0x0000002c05057211 */ /* 0x000fe200078e58ff */
[C---:B------:R-:W-:Y:S01]  /*6520*/  FFMA R13, R26.reuse, R2, R13 ;  /* 0x000000021a0d7223 */ /* 0x040fe2000000000d */
[C---:B------:R-:W-:Y:S01]  /*6530*/  FFMA R14, R26.reuse, R3, R14 ;  /* 0x000000031a0e7223 */ /* 0x040fe2000000000e */
[----:B------:R-:W-:Y:S01]  /*6540*/  FFMA R19, R26, R4, R19 ;  /* 0x000000041a137223 */ /* 0x000fe20000000013 */
[----:B------:R-:W-:Y:S02]  /*6550*/  F2FP.F16.F32.PACK_AB R35, R11, R6 ;  /* 0x000000060b23723e */ /* 0x000fe400000000ff */
[----:B------:R-:W-:Y:S02]  /*6560*/  LEA R5, R5, UR44, 0x1 ;  /* 0x0000002c05057c11 */ /* 0x000fe4000f8e08ff */
[----:B------:R-:W-:Y:S02]  /*6570*/  F2FP.F16.F32.PACK_AB R8, R9, R8 ;  /* 0x000000080908723e */ /* 0x000fe400000000ff */
[----:B------:R-:W-:Y:S01]  /*6580*/  F2FP.F16.F32.PACK_AB R9, R15, R10 ;  /* 0x0000000a0f09723e */ /* 0x000fe200000000ff */
[----:B------:R1:W-:Y:S01]  /*6590*/  STSM.16.M88.4 [R5+0x200], R32 ;  /* 0x0002002005007844 */ /* 0x0003e20000000200 */
[----:B------:R-:W-:Y:S02]  /*65a0*/  F2FP.F16.F32.PACK_AB R10, R13, R12 ;  /* 0x0000000c0d0a723e */ /* 0x000fe400000000ff */
[----:B------:R-:W-:Y:S02]  /*65b0*/  F2FP.F16.F32.PACK_AB R11, R19, R14 ;  /* 0x0000000e130b723e */ /* 0x000fe400000000ff */
[----:B------:R-:W-:Y:S05]  /*65c0*/  IADD3 R0, PT, PT, R62, 0x200, R5 ;  /* 0x000002003e007810 */ /* 0x000fea0007ffe005 */
[----:B------:R1:W-:Y:S01]  /*65d0*/  STSM.16.M88.4 [R0], R8 ;  /* 0x0000000800007844 */ /* 0x0003e20000000200 */
[----:B------:R-:W-:Y:S01]  /*65e0*/  @!PT LDS RZ, [RZ] ;  /* 0x00000000fffff984 */ /* 0x000fe20000000800 */
[----:B------:R-:W-:Y:S01]  /*65f0*/  @!PT LDS RZ, [RZ] ;  /* 0x00000000fffff984 */ /* 0x000fe20000000800 */
[----:B------:R-:W-:Y:S01]  /*6600*/  @!PT LDS RZ, [RZ] ;  /* 0x00000000fffff984 */ /* 0x000fe20000000800 */
[----:B------:R-:W-:Y:S01]  /*6610*/  @!PT LDS RZ, [RZ] ;  /* 0x00000000fffff984 */ /* 0x000fe20000000800 */
[----:B------:R2:W-:Y:S07]  /*6620*/  MEMBAR.ALL.CTA ;  /* 0x0000000000007992 */ /* 0x0005ee0000008000 */
[----:B--2---:R-:W2:Y:S02]  /*6630*/  FENCE.VIEW.ASYNC.S ;  /* 0x00000000000073c6 */ /* 0x004ea40000000000 */
[----:B--2---:R-:W-:Y:S06]  /*6640*/  BAR.SYNC.DEFER_BLOCKING 0x1, 0x80 ;  /* 0x0042000000007b1d */ /* 0x004fec0000010000 */
[----:B------:R-:W-:Y:S05]  /*6650*/  @P0 BRA `(.L_x_103) ;  /* 0x0000000000200947 */ /* 0x000fea0003800000 */
[----:B------:R-:W2:Y:S01]  /*6660*/  LDCU.64 UR6, c[0x0][0x348] ;  /* 0x00006900ff0677ac */ /* 0x000ea20008000a00 */
[----:B------:R-:W-:Y:S01]  /*6670*/  ULEA UR5, UR46, UR44, 0xc ;  /* 0x0000002c2e057291 */ /* 0x000fe2000f8e60ff */
[----:B------:R-:W-:Y:S03]  /*6680*/  UMOV UR51, UR36 ;  /* 0x0000002400337c82 */ /* 0x000fe60008000000 */
[----:B------:R-:W-:Y:S02]  /*6690*/  UIADD3 UR48, UPT, UPT, UR5, 0x200, URZ ;  /* 0x0000020005307890 */ /* 0x000fe4000fffe0ff */
[----:B--2---:R-:W-:Y:S04]  /*66a0*/  UIADD3 UR4, UP0, UPT, UR6, 0x680, URZ ;  /* 0x0000068006047890 */ /* 0x004fe8000ff1e0ff */
[----:B------:R-:W-:Y:S09]  /*66b0*/  UIADD3.X UR5, UPT, UPT, URZ, UR7, URZ, UP0, !UPT ;  /* 0x00000007ff057290 */ /* 0x000ff200087fe4ff */
[----:B------:R2:W-:Y:S02]  /*66c0*/  UTMASTG.3D [UR48], [UR4] ;  /* 0x00000030040073b5 */ /* 0x0005e40008010000 */
[----:B--2---:R0:W-:Y:S02]  /*66d0*/  UTMACMDFLUSH ;  /* 0x00000000000079b7 */ /* 0x0041e40000000000 */
.L_x_103:
[----:B------:R-:W-:Y:S05]  /*66e0*/  BSYNC.RECONVERGENT B0 ;  /* 0x0000000000007941 */ /* 0x000fea0003800200 */
.L_x_102:
[----:B------:R-:W-:Y:S01]  /*66f0*/  UIADD3 UR47, UPT, UPT, UR46, 0x1, URZ ;  /* 0x000000012e2f7890 */ /* 0x000fe2000fffe0ff */
[----:B------:R-:W-:Y:S03]  /*6700*/  BSSY.RECONVERGENT B0, `(.L_x_104) ;  /* 0x0000005000007945 */ /* 0x000fe60003800200 */
[----:B------:R-:W-:Y:S04]  /*6710*/  UISETP.NE.AND UP0, UPT, UR47, 0x3, UPT ;  /* 0x000000032f00788c */ /* 0x000fe8000bf05270 */
[----:B------:R-:W-:Y:S01]  /*6720*/  USEL UR45, UR47, URZ, UP0 ;  /* 0x000000ff2f2d7287 */ /* 0x000fe20008000000 */
[----:B------:R-:W-:Y:S11]  /*6730*/  @P0 BRA `(.L_x_105) ;  /* 0x0000000000040947 */ /* 0x000ff60003800000 */
[----:B------:R-:W-:Y:S04]  /*6740*/  DEPBAR.LE SB0, 0x1 ;  /* 0x000080400000791a */ /* 0x000fe80000000000 */
.L_x_105:
[----:B------:R-:W-:Y:S05]  /*6750*/  BSYNC.RECONVERGENT B0 ;  /* 0x0000000000007941 */ /* 0x000fea0003800200 */
.L_x_104:
[----:B------:R-:W-:Y:S01]  /*6760*/  BAR.SYNC.DEFER_BLOCKING 0x1, 0x80 ;  /* 0x0042000000007b1d */ /* 0x000fe20000010000 */
[----:B------:R-:W-:Y:S01]  /*6770*/  ISETP.NE.AND P1, PT, R61, RZ, PT ;  /* 0x000000ff3d00720c */ /* 0x000fe20003f25270 */
[----:B------:R-:W-:Y:S01]  /*6780*/  UISETP.NE.AND UP0, UPT, UR53, URZ, UPT ;  /* 0x000000ff3500728c */ /* 0x000fe2000bf05270 */
[----:B------:R-:W-:Y:S11]  /*6790*/  LEA R2, R64, UR44, 0x3 ;  /* 0x0000002c40027c11 */ /* 0x000ff6000f8e18ff */
[----:B------:R-:W-:Y:S01]  /*67a0*/  @P1 SHF.L.U32 R3, R63, 0x1f, RZ ;  /* 0x0000001f3f031819 */ /* 0x000fe200000006ff */
[----:B------:R-:W-:Y:S06]  /*67b0*/  BRA.U !UP0, `(.L_x_106) ;  /* 0x0000000108247547 */ /* 0x000fec000b800000 */
[----:B------:R-:W-:Y:S01]  /*67c0*/  IMAD.U32 R4, RZ, RZ, UR52 ;  /* 0x00000034ff047e24 */ /* 0x000fe2000f8e00ff */
[----:B-1----:R-:W-:Y:S01]  /*67d0*/  MOV R0, UR54 ;  /* 0x0000003600007c02 */ /* 0x002fe20008000f00 */
[----:B------:R-:W-:Y:S03]  /*67e0*/  UIADD3 UR4, UPT, UPT, UR52, 0x1, URZ ;  /* 0x0000000134047890 */ /* 0x000fe6000fffe0ff */
[----:B------:R-:W-:Y:S01]  /*67f0*/  @P1 LEA R4, R4, UR44, 0x3 ;  /* 0x0000002c04041c11 */ /* 0x000fe2000f8e18ff */
[----:B------:R-:W-:Y:S04]  /*6800*/  UISETP.NE.AND UP0, UPT, UR4, 0x3, UPT ;  /* 0x000000030400788c */ /* 0x000fe8000bf05270 */
[----:B------:R-:W-:Y:S01]  /*6810*/  @P1 VIADD R4, R4, 0x68 ;  /* 0x0000006804041836 */ /* 0x000fe20000000000 */
[----:B------:R-:W-:Y:S04]  /*6820*/  USEL UR52, UR4, URZ, UP0 ;  /* 0x000000ff04347287 */ /* 0x000fe80008000000 */
[----:B------:R-:W-:Y:S04]  /*6830*/  @P1 PRMT R0, R0, 0x654, R4 ;  /* 0x0000065400001816 */ /* 0x000fe80000000004 */
[----:B------:R2:W-:Y:S04]  /*6840*/  @P1 SYNCS.ARRIVE.TRANS64.RED.A1T0 RZ, [R0+URZ], RZ ;  /* 0x000000ff00ff19a7 */ /* 0x0005e800081004ff */
.L_x_106:
[----:B------:R-:W3:Y:S01]  /*6850*/  @P1 SYNCS.PHASECHK.TRANS64.TRYWAIT P0, [R2+URZ+0x50], R3 ;  /* 0x00005003020015a7 */ /* 0x000ee200080011ff */
[----:B------:R-:W-:Y:S01]  /*6860*/  BSSY B1, `(.L_x_107) ;  /* 0x0000013000017945 */ /* 0x000fe20003800000 */
[----:B---3--:R-:W-:Y:S03]  /*6870*/  @P1 SEL R65, RZ, 0x1, !P0 ;  /* 0x00000001ff411807 */ /* 0x008fe60004000000 */
[----:B------:R-:W-:Y:S05]  /*6880*/  @!P1 BRA `(.L_x_108) ;  /* 0x0000000000409947 */ /* 0x000fea0003800000 */
[----:B------:R-:W-:Y:S01]  /*6890*/  ISETP.NE.AND P1, PT, R66, RZ, PT ;  /* 0x000000ff4200720c */ /* 0x000fe20003f25270 */
[----:B------:R-:W-:Y:S01]  /*68a0*/  BSSY B0, `(.L_x_109) ;  /* 0x0000009000007945 */ /* 0x000fe20003800000 */
[----:B------:R-:W-:Y:S11]  /*68b0*/  ISETP.NE.AND P0, PT, R65, RZ, PT ;  /* 0x000000ff4100720c */ /* 0x000ff60003f05270 */
[----:B------:R-:W-:Y:S05]  /*68c0*/  @P1 IMAD R3, R64, 0x800, R44 ;  /* 0x0000080040031824 */ /* 0x000fea00078e022c */
[----:B------:R-:W-:Y:S05]  /*68d0*/  @P1 LEA R3, R3, UR44, 0x1 ;  /* 0x0000002c03031c11 */ /* 0x000fea000f8e08ff */
[----:B-12---:R-:W-:Y:S01]  /*68e0*/  @P1 IMAD.IADD R0, R62, 0x1, R3 ;  /* 0x000000013e001824 */ /* 0x006fe200078e0203 */
[----:B------:R-:W-:Y:S06]  /*68f0*/  @P0 BRA `(.L_x_110) ;  /* 0x00000000000c0947 */ /* 0x000fec0003800000 */
[----:B------:R-:W-:Y:S04]  /*6900*/  SHF.L.U32 R63, R63, 0x1f, RZ ;  /* 0x0000001f3f3f7819 */ /* 0x000fe800000006ff */
[----:B------:R-:W1:Y:S02]  /*6910*/  SYNCS.PHASECHK.TRANS64.TRYWAIT P0, [R2+URZ+0x50], R63 ;  /* 0x0000503f020075a7 */ /* 0x000e6400080011ff */
[----:B-1----:R-:W-:Y:S05]  /*6920*/  @!P0 BRA `(.L_x_111) ;  /* 0x0000001400688947 */ /* 0x002fea0003800000 */
.L_x_110:
[----:B------:R-:W-:Y:S05]  /*6930*/  BSYNC B0 ;  /* 0x0000000000007941 */ /* 0x000fea0003800000 */
.L_x_109:
[----:B------:R-:W-:Y:S11]  /*6940*/  ISETP.NE.AND P0, PT, R66, RZ, PT ;  /* 0x000000ff4200720c */ /* 0x000ff60003f05270 */
[----:B------:R-:W-:Y:S02]  /*6950*/  @!UPT UIADD3 URZ, UPT, UPT, URZ, URZ, URZ ;  /* 0x000000fffffff290 */ /* 0x000fe4000fffe0ff */
[----:B------:R-:W-:Y:S05]  /*6960*/  @P0 WARPSYNC.ALL ;  /* 0x0000000000000948 */ /* 0x000fea0003800000 */
[----:B------:R3:W4:Y:S04]  /*6970*/  @P0 LDSM.16.M88.4 R28, [R3+0x200] ;  /* 0x00020000031c083b */ /* 0x0007280000000200 */
[----:B------:R3:W2:Y:S02]  /*6980*/  @P0 LDSM.16.M88.4 R36, [R0+0x200] ;  /* 0x000200000024083b */ /* 0x0006a40000000200 */
.L_x_108:
[----:B------:R-:W-:Y:S05]  /*6990*/  BSYNC B1 ;  /* 0x0000000000017941 */ /* 0x000fea0003800000 */
.L_x_107:
[----:B-123--:R-:W-:Y:S05]  /*69a0*/  VIADD R0, R25, 0x20 ;  /* 0x0000002019007836 */ /* 0x00efea0000000000 */
[----:B------:R-:W-:Y:S04]  /*69b0*/  SHF.R.U32.HI R0, RZ, 0x15, R0 ;  /* 0x00000015ff007819 */ /* 0x000fe80000011600 */
[----:B------:R-:W-:Y:S11]  /*69c0*/  LOP3.LUT P0, RZ, R0, 0x3, R46, 0x48, !PT ;  /* 0x0000000300ff7812 */ /* 0x000ff6000780482e */
[----:B------:R-:W-:Y:S02]  /*69d0*/  @!UPT UIADD3 URZ, UPT, UPT, URZ, URZ, URZ ;  /* 0x000000fffffff290 */ /* 0x000fe4000fffe0ff */
[----:B------:R-:W-:Y:S05]  /*69e0*/  @!P0 BRA `(.L_x_112) ;  /* 0x0000000000408947 */ /* 0x000fea0003800000 */
[----:B------:R-:W1:Y:S01]  /*69f0*/  LDCU.64 UR8, c[0x4][0x70] ;  /* 0x01000e00ff0877ac */ /* 0x000e620008000a00 */
[----:B------:R-:W-:Y:S01]  /*6a00*/  MOV R3, 0x0 ;  /* 0x0000000000037802 */ /* 0x000fe20000000f00 */
[----:B------:R-:W-:Y:S02]  /*6a10*/  HFMA2 R12, -RZ, RZ, 0, 5.9604644775390625e-08 ;  /* 0x00000001ff0c7431 */ /* 0x000fe400000001ff */
[----:B------:R-:W-:Y:S02]  /*6a20*/  IMAD.MOV.U32 R8, RZ, RZ, 0x192 ;  /* 0x00000192ff087424 */ /* 0x000fe400078e00ff */
[----:B------:R-:W-:Y:S01]  /*6a30*/  IMAD.MOV.U32 R13, RZ, RZ, RZ ;  /* 0x000000ffff0d7224 */ /* 0x000fe200078e00ff */
[----:B------:R-:W2:Y:S01]  /*6a40*/  LDCU.64 UR6, c[0x4][0x78] ;  /* 0x01000f00ff0677ac */ /* 0x000ea20008000a00 */
[----:B------:R-:W3:Y:S01]  /*6a50*/  LDC.64 R2, c[0x4][R3] ;  /* 0x0100000003027b82 */ /* 0x000ee20000000a00 */
[----:B------:R-:W5:Y:S01]  /*6a60*/  LDCU.64 UR4, c[0x4][0x10] ;  /* 0x01000200ff0477ac */ /* 0x000f620008000a00 */
[----:B-1----:R-:W-:Y:S01]  /*6a70*/  MOV R5, UR9 ;  /* 0x0000000900057c02 */ /* 0x002fe20008000f00 */
[----:B------:R-:W-:Y:S01]  /*6a80*/  IMAD.U32 R4, RZ, RZ, UR8 ;  /* 0x00000008ff047e24 */ /* 0x000fe2000f8e00ff */
[----:B--2---:R-:W-:Y:S01]  /*6a90*/  MOV R7, UR7 ;  /* 0x0000000700077c02 */ /* 0x004fe20008000f00 */
[----:B------:R-:W-:Y:S01]  /*6aa0*/  IMAD.U32 R6, RZ, RZ, UR6 ;  /* 0x00000006ff067e24 */ /* 0x000fe2000f8e00ff */
[----:B-----5:R-:W-:Y:S01]  /*6ab0*/  MOV R11, UR5 ;  /* 0x00000005000b7c02 */ /* 0x020fe20008000f00 */
[----:B------:R-:W-:Y:S02]  /*6ac0*/  IMAD.U32 R10, RZ, RZ, UR4 ;  /* 0x00000004ff0a7e24 */ /* 0x000fe4000f8e00ff */
[----:B------:R-:W-:Y:S07]  /*6ad0*/  LEPC R20, `(.L_x_112) ;  /* 0x000000001014794e */ /* 0x000fee0000000000 */
[----:B---34-:R-:W-:Y:S05]  /*6ae0*/  CALL.ABS.NOINC R2 ;  /* 0x0000000002007343 */ /* 0x018fea0003c00000 */
.L_x_112:
[----:B------:R-:W-:Y:S01]  /*6af0*/  ISETP.NE.AND P0, PT, R55, RZ, PT ;  /* 0x000000ff3700720c */ /* 0x000fe20003f05270 */
[----:B------:R-:W-:Y:S05]  /*6b00*/  WARPSYNC.ALL ;  /* 0x0000000000007948 */ /* 0x000fea0003800000 */
[----:B------:R-:W-:Y:S01]  /*6b10*/  R2UR UR4, R25 ;  /* 0x00000000190472ca */ /* 0x000fe200000e0000 */
[--C-:B----4-:R-:W-:Y:S01]  /*6b20*/  HADD2.F32 R20, -RZ, R28.reuse.H0_H0 ;  /* 0x2000001cff147230 */ /* 0x110fe20000004100 */
[----:B------:R-:W-:Y:S01]  /*6b30*/  BSSY.RECONVERGENT B0, `(.L_x_113) ;  /* 0x0000056000007945 */ /* 0x000fe20003800200 */
[----:B------:R-:W-:Y:S02]  /*6b40*/  HADD2.F32 R21, -RZ, R28.H1_H1 ;  /* 0x3000001cff157230 */ /* 0x000fe40000004100 */
[--C-:B------:R-:W-:Y:S02]  /*6b50*/  HADD2.F32 R25, -RZ, R29.reuse.H0_H0 ;  /* 0x2000001dff197230 */ /* 0x100fe40000004100 */
[----:B------:R-:W-:Y:S02]  /*6b60*/  HADD2.F32 R28, -RZ, R30.H0_H0 ;  /* 0x2000001eff1c7230 */ /* 0x000fe40000004100 */
[--C-:B------:R-:W-:Y:S02]  /*6b70*/  HADD2.F32 R32, -RZ, R36.reuse.H0_H0 ;  /* 0x20000024ff207230 */ /* 0x100fe40000004100 */
[----:B------:R-:W-:Y:S02]  /*6b80*/  HADD2.F32 R33, -RZ, R36.H1_H1 ;  /* 0x30000024ff217230 */ /* 0x000fe40000004100 */
[----:B------:R-:W1:Y:S01]  /*6b90*/  LDTM.16dp256bit.x4 R4, tmem[UR4+0x20] ;  /* 0x00002004000479ee */ /* 0x000e620008120000 */
[----:B------:R-:W-:Y:S01]  /*6ba0*/  NOP ;  /* 0x0000000000007918 */ /* 0x000fe20000000000 */
[----:B------:R-:W-:Y:S01]  /*6bb0*/  R2UR UR4, R27 ;  /* 0x000000001b0472ca */ /* 0x000fe200000e0000 */
[----:B------:R-:W-:Y:S02]  /*6bc0*/  HADD2.F32 R27, -RZ, R29.H1_H1 ;  /* 0x3000001dff1b7230 */ /* 0x000fe40000004100 */
[----:B------:R-:W-:Y:S02]  /*6bd0*/  HADD2.F32 R29, -RZ, R30.H1_H1 ;  /* 0x3000001eff1d7230 */ /* 0x000fe40000004100 */
[--C-:B------:R-:W-:Y:S02]  /*6be0*/  HADD2.F32 R30, -RZ, R31.reuse.H0_H0 ;  /* 0x2000001fff1e7230 */ /* 0x100fe40000004100 */
[----:B------:R-:W-:Y:S02]  /*6bf0*/  HADD2.F32 R31, -RZ, R31.H1_H1 ;  /* 0x3000001fff1f7230 */ /* 0x000fe40000004100 */
[--C-:B------:R-:W-:Y:S02]  /*6c00*/  HADD2.F32 R34, -RZ, R37.reuse.H0_H0 ;  /* 0x20000025ff227230 */ /* 0x100fe40000004100 */
[----:B------:R-:W-:Y:S02]  /*6c10*/  HADD2.F32 R35, -RZ, R37.H1_H1 ;  /* 0x30000025ff237230 */ /* 0x000fe40000004100 */
[----:B------:R-:W-:Y:S01]  /*6c20*/  UIADD3 UR4, UPT, UPT, UR4, 0xd0, URZ ;  /* 0x000000d004047890 */ /* 0x000fe2000fffe0ff */
[--C-:B------:R-:W-:Y:S02]  /*6c30*/  HADD2.F32 R36, -RZ, R38.reuse.H0_H0 ;  /* 0x20000026ff247230 */ /* 0x100fe40000004100 */
[----:B------:R-:W-:Y:S01]  /*6c40*/  HADD2.F32 R37, -RZ, R38.H1_H1 ;  /* 0x30000026ff257230 */ /* 0x000fe20000004100 */
[----:B------:R-:W-:Y:S01]  /*6c50*/  UPRMT UR4, UR54, 0x654, UR4 ;  /* 0x0000065436047896 */ /* 0x000fe20008000004 */
[--C-:B------:R-:W-:Y:S02]  /*6c60*/  HADD2.F32 R38, -RZ, R39.reuse.H0_H0 ;  /* 0x20000027ff267230 */ /* 0x100fe40000004100 */
[----:B------:R-:W-:Y:S02]  /*6c70*/  HADD2.F32 R39, -RZ, R39.H1_H1 ;  /* 0x30000027ff277230 */ /* 0x000fe40000004100 */
[C---:B-1----:R-:W-:Y:S01]  /*6c80*/  FMUL R4, R24.reuse, R4 ;  /* 0x0000000418047220 */ /* 0x042fe20000400000 */
[C---:B------:R-:W-:Y:S01]  /*6c90*/  FMUL R5, R24.reuse, R5 ;  /* 0x0000000518057220 */ /* 0x040fe20000400000 */
[C---:B------:R-:W-:Y:S01]  /*6ca0*/  FMUL R6, R24.reuse, R6 ;  /* 0x0000000618067220 */ /* 0x040fe20000400000 */
[----:B------:R-:W-:Y:S01]  /*6cb0*/  FMUL R7, R24, R7 ;  /* 0x0000000718077220 */ /* 0x000fe20000400000 */
[----:B------:R-:W-:Y:S01]  /*6cc0*/  SYNCS.ARRIVE.TRANS64.RED.A1T0 RZ, [UR4], RZ ;  /* 0x000000ffffff79a7 */ /* 0x000fe20008100404 */
[C---:B------:R-:W-:Y:S01]  /*6cd0*/  FFMA R4, R26.reuse, R20, R4 ;  /* 0x000000141a047223 */ /* 0x040fe20000000004 */
[C---:B------:R-:W-:Y:S01]  /*6ce0*/  FFMA R5, R26.reuse, R21, R5 ;  /* 0x000000151a057223 */ /* 0x040fe20000000005 */
[C---:B------:R-:W-:Y:S01]  /*6cf0*/  FFMA R6, R26.reuse, R25, R6 ;  /* 0x000000191a067223 */ /* 0x040fe20000000006 */
[----:B------:R-:W-:Y:S01]  /*6d00*/  FFMA R7, R26, R27, R7 ;  /* 0x0000001b1a077223 */ /* 0x000fe20000000007 */
[C---:B------:R-:W-:Y:S01]  /*6d10*/  FMUL R8, R24.reuse, R8 ;  /* 0x0000000818087220 */ /* 0x040fe20000400000 */
[C---:B------:R-:W-:Y:S01]  /*6d20*/  FMUL R9, R24.reuse, R9 ;  /* 0x0000000918097220 */ /* 0x040fe20000400000 */
[----:B------:R-:W-:Y:S01]  /*6d30*/  F2FP.F16.F32.PACK_AB R4, R5, R4 ;  /* 0x000000040504723e */ /* 0x000fe200000000ff */
[----:B------:R-:W-:Y:S01]  /*6d40*/  FMUL R10, R24, R10 ;  /* 0x0000000a180a7220 */ /* 0x000fe20000400000 */
[----:B------:R-:W-:Y:S01]  /*6d50*/  F2FP.F16.F32.PACK_AB R5, R7, R6 ;  /* 0x000000060705723e */ /* 0x000fe200000000ff */
[C---:B------:R-:W-:Y:S01]  /*6d60*/  FFMA R8, R26.reuse, R28, R8 ;  /* 0x0000001c1a087223 */ /* 0x040fe20000000008 */
[----:B------:R-:W-:Y:S01]  /*6d70*/  FFMA R9, R26, R29, R9 ;  /* 0x0000001d1a097223 */ /* 0x000fe20000000009 */
[C---:B------:R-:W-:Y:S01]  /*6d80*/  FMUL R11, R24.reuse, R11 ;  /* 0x0000000b180b7220 */ /* 0x040fe20000400000 */
[C---:B------:R-:W-:Y:S01]  /*6d90*/  FMUL R0, R24.reuse, R12 ;  /* 0x0000000c18007220 */ /* 0x040fe20000400000 */
[----:B------:R-:W-:Y:S01]  /*6da0*/  FMUL R2, R24, R13 ;  /* 0x0000000d18027220 */ /* 0x000fe20000400000 */
[----:B------:R-:W-:Y:S01]  /*6db0*/  FFMA R10, R26, R30, R10 ;  /* 0x0000001e1a0a7223 */ /* 0x000fe2000000000a */
[----:B------:R-:W-:Y:S01]  /*6dc0*/  FMUL R3, R24, R14 ;  /* 0x0000000e18037220 */ /* 0x000fe20000400000 */
[----:B------:R-:W-:Y:S01]  /*6dd0*/  F2FP.F16.F32.PACK_AB R6, R9, R8 ;  /* 0x000000080906723e */ /* 0x000fe200000000ff */
[----:B------:R-:W-:Y:S01]  /*6de0*/  FFMA R11, R26, R31, R11 ;  /* 0x0000001f1a0b7223 */ /* 0x000fe2000000000b */
[C---:B------:R-:W-:Y:S01]  /*6df0*/  FMUL R15, R24.reuse, R15 ;  /* 0x0000000f180f7220 */ /* 0x040fe20000400000 */
[----:B------:R-:W-:Y:S01]  /*6e00*/  FMUL R12, R24, R16 ;  /* 0x00000010180c7220 */ /* 0x000fe20000400000 */
[----:B------:R-:W-:Y:S01]  /*6e10*/  FFMA R0, R26, R32, R0 ;  /* 0x000000201a007223 */ /* 0x000fe20000000000 */
[----:B------:R-:W-:Y:S01]  /*6e20*/  MOV R8, UR45 ;  /* 0x0000002d00087c02 */ /* 0x000fe20008000f00 */
[----:B------:R-:W-:Y:S01]  /*6e30*/  FMUL R13, R24, R17 ;  /* 0x00000011180d7220 */ /* 0x000fe20000400000 */
[----:B------:R-:W-:Y:S01]  /*6e40*/  FFMA R2, R26, R33, R2 ;  /* 0x000000211a027223 */ /* 0x000fe20000000002 */
[----:B------:R-:W-:Y:S01]  /*6e50*/  FMUL R14, R24, R18 ;  /* 0x00000012180e7220 */ /* 0x000fe20000400000 */
[C---:B------:R-:W-:Y:S01]  /*6e60*/  FFMA R3, R26.reuse, R34, R3 ;  /* 0x000000221a037223 */ /* 0x040fe20000000003 */
[----:B------:R-:W-:Y:S01]  /*6e70*/  FFMA R15, R26, R35, R15 ;  /* 0x000000231a0f7223 */ /* 0x000fe2000000000f */
[----:B------:R-:W-:Y:S01]  /*6e80*/  FMUL R19, R24, R19 ;  /* 0x0000001318137220 */ /* 0x000fe20000400000 */
[----:B------:R-:W-:Y:S01]  /*6e90*/  FFMA R12, R26, R36, R12 ;  /* 0x000000241a0c7223 */ /* 0x000fe2000000000c */
        /* <DEDUP_REMOVED lines=22> */
[----:B------:R-:W-:Y:S02]  /*7000*/  ULEA UR5, UR45, UR44, 0xc ;  /* 0x0000002c2d057291 */ /* 0x000fe4000f8e60ff */
[----:B------:R-:W-:Y:S02]  /*7010*/  UIADD3 UR9, UPT, UPT, UR49, 0x20, URZ ;  /* 0x0000002031097890 */ /* 0x000fe4000fffe0ff */
[----:B------:R-:W-:Y:S01]  /*7020*/  UIADD3 UR8, UPT, UPT, UR5, 0x200, URZ ;  /* 0x0000020005087890 */ /* 0x000fe2000fffe0ff */
[----:B------:R-:W-:Y:S01]  /*7030*/  UMOV UR10, UR50 ;  /* 0x00000032000a7c82 */ /* 0x000fe20008000000 */
[----:B------:R-:W-:Y:S01]  /*7040*/  UMOV UR11, UR36 ;  /* 0x00000024000b7c82 */ /* 0x000fe20008000000 */
[----:B--2---:R-:W-:Y:S04]  /*7050*/  UIADD3 UR4, UP0, UPT, UR6, 0x680, URZ ;  /* 0x0000068006047890 */ /* 0x004fe8000ff1e0ff */
[----:B------:R-:W-:Y:S09]  /*7060*/  UIADD3.X UR5, UPT, UPT, URZ, UR7, URZ, UP0, !UPT ;  /* 0x00000007ff057290 */ /* 0x000ff200087fe4ff */
[----:B------:R2:W-:Y:S02]  /*7070*/  UTMASTG.3D [UR8], [UR4] ;  /* 0x00000008040073b5 */ /* 0x0005e40008010000 */
[----:B--2---:R0:W-:Y:S02]  /*7080*/  UTMACMDFLUSH ;  /* 0x00000000000079b7 */ /* 0x0041e40000000000 */
.L_x_114:
[----:B------:R-:W-:Y:S05]  /*7090*/  BSYNC.RECONVERGENT B0 ;  /* 0x0000000000007941 */ /* 0x000fea0003800200 */
.L_x_113:
[----:B------:R-:W-:Y:S01]  /*70a0*/  UIADD3 UR4, UPT, UPT, UR45, 0x1, URZ ;  /* 0x000000012d047890 */ /* 0x000fe2000fffe0ff */
[----:B------:R-:W-:Y:S03]  /*70b0*/  BSSY.RECONVERGENT B0, `(.L_x_115) ;  /* 0x0000008000007945 */ /* 0x000fe60003800200 */
[----:B------:R-:W-:Y:S04]  /*70c0*/  UISETP.NE.AND UP0, UPT, UR4, 0x3, UPT ;  /* 0x000000030400788c */ /* 0x000fe8000bf05270 */
[----:B------:R-:W-:Y:S02]  /*70d0*/  UISETP.EQ.XOR UP1, UPT, UR47, 0x3, !UP0 ;  /* 0x000000032f00788c */ /* 0x000fe4000c722a70 */
[----:B------:R-:W-:Y:S02]  /*70e0*/  USEL UR46, UR4, URZ, UP0 ;  /* 0x000000ff042e7287 */ /* 0x000fe40008000000 */
[----:B------:R-:W-:Y:S04]  /*70f0*/  USEL UR5, URZ, 0x1, !UP1 ;  /* 0x00000001ff057887 */ /* 0x000fe8000c800000 */
[----:B------:R-:W-:Y:S01]  /*7100*/  ULOP3.LUT UR55, UR55, UR5, URZ, 0x3c, !UPT ;  /* 0x0000000537377292 */ /* 0x000fe2000f8e3cff */
[----:B------:R-:W-:Y:S11]  /*7110*/  @P0 BRA `(.L_x_116) ;  /* 0x0000000000040947 */ /* 0x000ff60003800000 */
[----:B------:R-:W-:Y:S04]  /*7120*/  DEPBAR.LE SB0, 0x1 ;  /* 0x000080400000791a */ /* 0x000fe80000000000 */
.L_x_116:
[----:B------:R-:W-:Y:S05]  /*7130*/  BSYNC.RECONVERGENT B0 ;  /* 0x0000000000007941 */ /* 0x000fea0003800200 */
.L_x_115:
[----:B------:R-:W-:Y:S01]  /*7140*/  BAR.SYNC.DEFER_BLOCKING 0x1, 0x80 ;  /* 0x0042000000007b1d */ /* 0x000fe20000010000 */
[----:B------:R-:W-:Y:S01]  /*7150*/  UISETP.NE.AND UP0, UPT, UR53, -0x2, UPT ;  /* 0xfffffffe3500788c */ /* 0x000fe2000bf05270 */
[----:B------:R-:W-:Y:S08]  /*7160*/  IADD3 R22, PT, PT, R22, 0x1, RZ ;  /* 0x0000000116167810 */ /* 0x000ff00007ffe0ff */
[----:B------:R-:W-:Y:S05]  /*7170*/  BRA.U !UP0, `(.L_x_117) ;  /* 0x0000000108287547 */ /* 0x000fea000b800000 */
[----:B------:R-:W-:Y:S01]  /*7180*/  ISETP.NE.AND P0, PT, R61, RZ, PT ;  /* 0x000000ff3d00720c */ /* 0x000fe20003f05270 */
[----:B------:R-:W-:Y:S01]  /*7190*/  IMAD.U32 R2, RZ, RZ, UR52 ;  /* 0x00000034ff027e24 */ /* 0x000fe2000f8e00ff */
[----:B------:R-:W-:Y:S01]  /*71a0*/  UIADD3 UR4, UPT, UPT, UR52, 0x1, URZ ;  /* 0x0000000134047890 */ /* 0x000fe2000fffe0ff */
[----:B------:R-:W-:Y:S03]  /*71b0*/  IMAD.U32 R0, RZ, RZ, UR54 ;  /* 0x00000036ff007e24 */ /* 0x000fe6000f8e00ff */
[----:B------:R-:W-:Y:S04]  /*71c0*/  UISETP.NE.AND UP0, UPT, UR4, 0x3, UPT ;  /* 0x000000030400788c */ /* 0x000fe8000bf05270 */
[----:B------:R-:W-:Y:S03]  /*71d0*/  USEL UR52, UR4, URZ, UP0 ;  /* 0x000000ff04347287 */ /* 0x000fe60008000000 */
[----:B------:R-:W-:Y:S05]  /*71e0*/  @P0 LEA R2, R2, UR44, 0x3 ;  /* 0x0000002c02020c11 */ /* 0x000fea000f8e18ff */
[----:B------:R-:W-:Y:S05]  /*71f0*/  @P0 VIADD R2, R2, 0x68 ;  /* 0x0000006802020836 */ /* 0x000fea0000000000 */
[----:B------:R-:W-:Y:S04]  /*7200*/  @P0 PRMT R0, R0, 0x654, R2 ;  /* 0x0000065400000816 */ /* 0x000fe80000000002 */
[----:B------:R2:W-:Y:S03]  /*7210*/  @P0 SYNCS.ARRIVE.TRANS64.RED.A1T0 RZ, [R0+URZ], RZ ;  /* 0x000000ff00ff09a7 */ /* 0x0005e600081004ff */
.L_x_117:
[----:B------:R-:W-:Y:S01]  /*7220*/  R2UR UR6, R60 ;  /* 0x000000003c0672ca */ /* 0x000fe200000e0000 */
[----:B------:R-:W-:Y:S01]  /*7230*/  UIADD3 UR53, UPT, UPT, UR53, 0x2, URZ ;  /* 0x0000000235357890 */ /* 0x000fe2000fffe0ff */
[----:B------:R-:W-:Y:S02]  /*7240*/  R2UR UR5, R47 ;  /* 0x000000002f0572ca */ /* 0x000fe400000e0000 */
[----:B------:R-:W-:Y:S02]  /*7250*/  R2UR UR4, R48 ;  /* 0x00000000300472ca */ /* 0x000fe400000e0000 */
[----:B------:R-:W-:Y:S02]  /*7260*/  R2UR UR36, R58 ;  /* 0x000000003a2472ca */ /* 0x000fe400000e0000 */
[----:B------:R-:W-:Y:S02]  /*7270*/  ISETP.NE.AND P0, PT, R51, 0x2, PT ;  /* 0x000000023300780c */ /* 0x000fe40003f05270 */
[----:B------:R-:W-:Y:S02]  /*7280*/  ISETP.NE.AND P1, PT, R22, 0x4, PT ;  /* 0x000000041600780c */ /* 0x000fe40003f25270 */
[----:B------:R-:W-:Y:S01]  /*7290*/  SEL R2, RZ, 0x1, P0 ;  /* 0x00000001ff027807 */ /* 0x000fe20000000000 */
[----:B------:R-:W-:Y:S01]  /*72a0*/  UISETP.NE.AND UP0, UPT, UR6, URZ, UPT ;  /* 0x000000ff0600728c */ /* 0x000fe2000bf05270 */
[----:B--2---:R-:W-:Y:S01]  /*72b0*/  SEL R0, RZ, 0x1, P1 ;  /* 0x00000001ff007807 */ /* 0x004fe20000800000 */
[----:B------:R-:W-:Y:S01]  /*72c0*/  UIADD3 UR30, UPT, UPT, UR37, UR5, URZ ;  /* 0x00000005251e7290 */ /* 0x000fe2000fffe0ff */
[----:B------:R-:W-:Y:S01]  /*72d0*/  LOP3.LUT R52, R52, R2, RZ, 0x3c, !PT ;  /* 0x0000000234347212 */ /* 0x000fe200078e3cff */
[----:B------:R-:W-:Y:S01]  /*72e0*/  UIADD3 UR26, UPT, UPT, UR38, UR4, URZ ;  /* 0x00000004261a7290 */ /* 0x000fe2000fffe0ff */
[----:B------:R-:W-:Y:S02]  /*72f0*/  LOP3.LUT R53, R53, R0, RZ, 0x3c, !PT ;  /* 0x0000000035357212 */ /* 0x000fe400078e3cff */
[----:B------:R-:W-:Y:S02]  /*7300*/  SEL R51, R51, RZ, P0 ;  /* 0x000000ff33337207 */ /* 0x000fe40000000000 */
[----:B------:R-:W-:Y:S01]  /*7310*/  SEL R22, R22, RZ, P1 ;  /* 0x000000ff16167207 */ /* 0x000fe20000800000 */
[----:B------:R-:W-:Y:S06]  /*7320*/  BRA.U UP0, `(.L_x_118) ;  /* 0xffffffdd005c7547 */ /* 0x000fec000b83ffff */
[----:B------:R-:W-:-:S13]  /*7330*/  R2UR UR4, R49 ;  /* 0x00000000310472ca */ /* 0x000fda00000e0000 */
[----:B------:R-:W-:-:S09]  /*7340*/  UISETP.NE.AND UP0, UPT, UR4, URZ, UPT ;  /* 0x000000ff0400728c */ /* 0x000fd2000bf05270 */
[----:B------:R-:W-:Y:S05]  /*7350*/  BRA.U !UP0, `(.L_x_119) ;  /* 0x0000000108487547 */ /* 0x000fea000b800000 */
[----:B------:R-:W2:Y:S02]  /*7360*/  LDCU.64 UR4, c[0x0][0x890] ;  /* 0x00011200ff0477ac */ /* 0x000ea40008000a00 */
[----:B--2---:R-:W-:-:S04]  /*7370*/  UISETP.NE.U32.AND UP0, UPT, UR4, URZ, UPT ;  /* 0x000000ff0400728c */ /* 0x004fc8000bf05070 */
[----:B------:R-:W-:-:S09]  /*7380*/  UISETP.NE.AND.EX UP0, UPT, UR5, URZ, UPT, UP0 ;  /* 0x000000ff0500728c */ /* 0x000fd2000bf05300 */
[----:B------:R-:W-:Y:S05]  /*7390*/  BRA.U UP0, `(.L_x_120) ;  /* 0x00000001000c7547 */ /* 0x000fea000b800000 */
[----:B------:R-:W-:-:S13]  /*73a0*/  FSETP.NEU.AND P0, PT, R26, RZ, PT ;  /* 0x000000ff1a00720b */ /* 0x000fda0003f0d000 */
[----:B------:R-:W-:Y:S05]  /*73b0*/  @!P0 EXIT ;  /* 0x000000000000894d */ /* 0x000fea0003800000 */
[----:B------:R-:W-:Y:S05]  /*73c0*/  BRA `(.L_x_119) ;  /* 0x00000000002c7947 */ /* 0x000fea0003800000 */
.L_x_120:
[----:B------:R-:W-:Y:S01]  /*73d0*/  ISETP.NE.AND P0, PT, R50, RZ, PT ;  /* 0x000000ff3200720c */ /* 0x000fe20003f05270 */
[----:B------:R-:W-:-:S12]  /*73e0*/  BSSY.RECONVERGENT B0, `(.L_x_119) ;  /* 0x0000009000007945 */ /* 0x000fd80003800200 */
[----:B------:R-:W-:Y:S05]  /*73f0*/  @P0 BRA `(.L_x_121) ;  /* 0x0000000000140947 */ /* 0x000fea0003800000 */
[----:B------:R-:W2:Y:S02]  /*7400*/  LDCU.64 UR4, c[0x0][0x888] ;  /* 0x00011100ff0477ac */ /* 0x000ea40008000a00 */
[----:B--2---:R-:W-:-:S04]  /*7410*/  ISETP.NE.U32.AND P0, PT, RZ, UR4, PT ;  /* 0x00000004ff007c0c */ /* 0x004fc8000bf05070 */
[----:B------:R-:W-:-:S13]  /*7420*/  ISETP.NE.AND.EX P0, PT, RZ, UR5, PT, P0 ;  /* 0x00000005ff007c0c */ /* 0x000fda000bf05300 */
[----:B------:R-:W-:Y:S05]  /*7430*/  @!P0 EXIT ;  /* 0x000000000000894d */ /* 0x000fea0003800000 */
[----:B------:R-:W-:Y:S05]  /*7440*/  BRA `(.L_x_122) ;  /* 0x0000000000087947 */ /* 0x000fea0003800000 */
.L_x_121:
[----:B------:R-:W-:-:S13]  /*7450*/  FSETP.NEU.AND P0, PT, R26, RZ, PT ;  /* 0x000000ff1a00720b */ /* 0x000fda0003f0d000 */
[----:B------:R-:W-:Y:S05]  /*7460*/  @!P0 EXIT ;  /* 0x000000000000894d */ /* 0x000fea0003800000 */
.L_x_122:
[----:B------:R-:W-:Y:S05]  /*7470*/  BSYNC.RECONVERGENT B0 ;  /* 0x0000000000007941 */ /* 0x000fea0003800200 */
.L_x_119:
[----:B------:R-:W-:Y:S01]  /*7480*/  ULEA UR4, UR52, UR44, 0x3 ;  /* 0x0000002c34047291 */ /* 0x000fe2000f8e18ff */
[----:B------:R-:W-:-:S04]  /*7490*/  DEPBAR.LE SB0, 0x0 ;  /* 0x000080000000791a */ /* 0x000fc80000000000 */
[----:B------:R-:W-:-:S04]  /*74a0*/  UIADD3 UR4, UPT, UPT, UR4, 0x68, URZ ;  /* 0x0000006804047890 */ /* 0x000fc8000fffe0ff */
[----:B------:R-:W-:-:S09]  /*74b0*/  UPRMT UR4, UR54, 0x654, UR4 ;  /* 0x0000065436047896 */ /* 0x000fd20008000004 */
[----:B------:R-:W-:Y:S01]  /*74c0*/  SYNCS.ARRIVE.TRANS64.RED.A1T0 RZ, [UR4], RZ ;  /* 0x000000ffffff79a7 */ /* 0x000fe20008100404 */
[----:B------:R-:W-:Y:S05]  /*74d0*/  EXIT ;  /* 0x000000000000794d */ /* 0x000fea0003800000 */
.L_x_24:
[----:B--2---:R2:W3:Y:S02]  /*74e0*/  SYNCS.PHASECHK.TRANS64.TRYWAIT P0, [R0+URZ+0x100], R2 ;  /* 0x00010002000075a7 */ /* 0x0044e400080011ff */
[----:B---3--:R-:W-:Y:S05]  /*74f0*/  @!P0 NANOSLEEP.SYNCS 0x989680 ;  /* 0x009896800000895d */ /* 0x008fea0003900000 */
[----:B------:R-:W3:Y:S02]  /*7500*/  @!P0 SYNCS.PHASECHK.TRANS64 P0, [R0+URZ+0x100], R2 ;  /* 0x00010002000085a7 */ /* 0x000ee400080010ff */
[----:B---3--:R-:W-:Y:S05]  /*7510*/  @!P0 BRA `(.L_x_24) ;  /* 0xfffffffc00f08947 */ /* 0x008fea000383ffff */
[----:B------:R-:W-:Y:S05]  /*7520*/  BRA `(.L_x_123) ;  /* 0xffffffa000e87947 */ /* 0x000fea000383ffff */
.L_x_27:
[----:B-1----:R-:W-:-:S07]  /*7530*/  MOV R0, UR33 ;  /* 0x0000002100007c02 */ /* 0x002fce0008000f00 */
.L_x_124:
[----:B-1----:R1:W2:Y:S02]  /*7540*/  SYNCS.PHASECHK.TRANS64.TRYWAIT P0, [R0+URZ+0x28], R3 ;  /* 0x00002803000075a7 */ /* 0x0022a400080011ff */
[----:B--2---:R-:W-:Y:S05]  /*7550*/  @!P0 NANOSLEEP.SYNCS 0x989680 ;  /* 0x009896800000895d */ /* 0x004fea0003900000 */
[----:B------:R-:W2:Y:S02]  /*7560*/  @!P0 SYNCS.PHASECHK.TRANS64 P0, [R0+URZ+0x28], R3 ;  /* 0x00002803000085a7 */ /* 0x000ea400080010ff */
[----:B--2---:R-:W-:Y:S05]  /*7570*/  @!P0 BRA `(.L_x_124) ;  /* 0xfffffffc00f08947 */ /* 0x004fea000383ffff */
[----:B------:R-:W-:Y:S05]  /*7580*/  BRA `(.L_x_26) ;  /* 0xffffffa400307947 */ /* 0x000fea000383ffff */
.L_x_34:
[----:B-1----:R-:W-:-:S07]  /*7590*/  MOV R0, UR17 ;  /* 0x0000001100007c02 */ /* 0x002fce0008000f00 */
.L_x_125:
[----:B-1----:R1:W2:Y:S02]  /*75a0*/  SYNCS.PHASECHK.TRANS64.TRYWAIT P0, [R0+URZ+0x28], R3 ;  /* 0x00002803000075a7 */ /* 0x0022a400080011ff */
[----:B--2---:R-:W-:Y:S05]  /*75b0*/  @!P0 NANOSLEEP.SYNCS 0x989680 ;  /* 0x009896800000895d */ /* 0x004fea0003900000 */
[----:B------:R-:W2:Y:S02]  /*75c0*/  @!P0 SYNCS.PHASECHK.TRANS64 P0, [R0+URZ+0x28], R3 ;  /* 0x00002803000085a7 */ /* 0x000ea400080010ff */
[----:B--2---:R-:W-:Y:S05]  /*75d0*/  @!P0 BRA `(.L_x_125) ;  /* 0xfffffffc00f08947 */ /* 0x004fea000383ffff */
[----:B------:R-:W-:Y:S05]  /*75e0*/  BRA `(.L_x_33) ;  /* 0xffffffa400ec7947 */ /* 0x000fea000383ffff */
.L_x_39:
[----:B-1----:R1:W2:Y:S02]  /*75f0*/  SYNCS.PHASECHK.TRANS64.TRYWAIT P0, [R3+URZ+0x90], R0 ;  /* 0x00009000030075a7 */ /* 0x0022a400080011ff */
[----:B--2---:R-:W-:Y:S05]  /*7600*/  @!P0 NANOSLEEP.SYNCS 0x989680 ;  /* 0x009896800000895d */ /* 0x004fea0003900000 */
[----:B------:R-:W2:Y:S02]  /*7610*/  @!P0 SYNCS.PHASECHK.TRANS64 P0, [R3+URZ+0x90], R0 ;  /* 0x00009000030085a7 */ /* 0x000ea400080010ff */
[----:B--2---:R-:W-:Y:S05]  /*7620*/  @!P0 BRA `(.L_x_39) ;  /* 0xfffffffc00f08947 */ /* 0x004fea000383ffff */
[----:B------:R-:W-:Y:S05]  /*7630*/  BRA `(.L_x_126) ;  /* 0xffffffa800907947 */ /* 0x000fea000383ffff */
.L_x_43:
[----:B------:R-:W-:-:S07]  /*7640*/  MOV R0, UR4 ;  /* 0x0000000400007c02 */ /* 0x000fce0008000f00 */
.L_x_127:
[----:B-1----:R1:W2:Y:S02]  /*7650*/  SYNCS.PHASECHK.TRANS64.TRYWAIT P0, [R0+URZ], R2 ;  /* 0x00000002000075a7 */ /* 0x0022a400080011ff */
[----:B--2---:R-:W-:Y:S05]  /*7660*/  @!P0 NANOSLEEP.SYNCS 0x989680 ;  /* 0x009896800000895d */ /* 0x004fea0003900000 */
[----:B------:R-:W2:Y:S02]  /*7670*/  @!P0 SYNCS.PHASECHK.TRANS64 P0, [R0+URZ], R2 ;  /* 0x00000002000085a7 */ /* 0x000ea400080010ff */
[----:B--2---:R-:W-:Y:S05]  /*7680*/  @!P0 BRA `(.L_x_127) ;  /* 0xfffffffc00f08947 */ /* 0x004fea000383ffff */
[----:B------:R-:W-:Y:S05]  /*7690*/  BRA `(.L_x_128) ;  /* 0xffffffb0003c7947 */ /* 0x000fea000383ffff */
.L_x_44:
[----:B------:R-:W-:-:S07]  /*76a0*/  MOV R0, UR5 ;  /* 0x0000000500007c02 */ /* 0x000fce0008000f00 */
.L_x_129:
[----:B-1----:R1:W2:Y:S02]  /*76b0*/  SYNCS.PHASECHK.TRANS64.TRYWAIT P0, [R0+URZ], R3 ;  /* 0x00000003000075a7 */ /* 0x0022a400080011ff */
[----:B--2---:R-:W-:Y:S05]  /*76c0*/  @!P0 NANOSLEEP.SYNCS 0x989680 ;  /* 0x009896800000895d */ /* 0x004fea0003900000 */
[----:B------:R-:W2:Y:S02]  /*76d0*/  @!P0 SYNCS.PHASECHK.TRANS64 P0, [R0+URZ], R3 ;  /* 0x00000003000085a7 */ /* 0x000ea400080010ff */
[----:B--2---:R-:W-:Y:S05]  /*76e0*/  @!P0 BRA `(.L_x_129) ;  /* 0xfffffffc00f08947 */ /* 0x004fea000383ffff */
[----:B------:R-:W-:Y:S05]  /*76f0*/  BRA `(.L_x_130) ;  /* 0xffffffb000487947 */ /* 0x000fea000383ffff */
.L_x_45:
[----:B------:R-:W-:-:S07]  /*7700*/  MOV R0, UR5 ;  /* 0x0000000500007c02 */ /* 0x000fce0008000f00 */
.L_x_131:
[----:B-1----:R1:W2:Y:S02]  /*7710*/  SYNCS.PHASECHK.TRANS64.TRYWAIT P0, [R0+URZ], R3 ;  /* 0x00000003000075a7 */ /* 0x0022a400080011ff */
[----:B--2---:R-:W-:Y:S05]  /*7720*/  @!P0 NANOSLEEP.SYNCS 0x989680 ;  /* 0x009896800000895d */ /* 0x004fea0003900000 */
[----:B------:R-:W2:Y:S02]  /*7730*/  @!P0 SYNCS.PHASECHK.TRANS64 P0, [R0+URZ], R3 ;  /* 0x00000003000085a7 */ /* 0x000ea400080010ff */
[----:B--2---:R-:W-:Y:S05]  /*7740*/  @!P0 BRA `(.L_x_131) ;  /* 0xfffffffc00f08947 */ /* 0x004fea000383ffff */
[----:B------:R-:W-:Y:S05]  /*7750*/  BRA `(.L_x_132) ;  /* 0xffffffb000547947 */ /* 0x000fea000383ffff */
.L_x_46:
[----:B------:R-:W-:-:S07]  /*7760*/  MOV R0, UR5 ;  /* 0x0000000500007c02 */ /* 0x000fce0008000f00 */
.L_x_133:
[----:B-1----:R1:W2:Y:S02]  /*7770*/  SYNCS.PHASECHK.TRANS64.TRYWAIT P0, [R0+URZ], R3 ;  /* 0x00000003000075a7 */ /* 0x0022a400080011ff */
[----:B--2---:R-:W-:Y:S05]  /*7780*/  @!P0 NANOSLEEP.SYNCS 0x989680 ;  /* 0x009896800000895d */ /* 0x004fea0003900000 */
[----:B------:R-:W2:Y:S02]  /*7790*/  @!P0 SYNCS.PHASECHK.TRANS64 P0, [R0+URZ], R3 ;  /* 0x00000003000085a7 */ /* 0x000ea400080010ff */
[----:B--2---:R-:W-:Y:S05]  /*77a0*/  @!P0 BRA `(.L_x_133) ;  /* 0xfffffffc00f08947 */ /* 0x004fea000383ffff */
[----:B------:R-:W-:Y:S05]  /*77b0*/  BRA `(.L_x_134) ;  /* 0xffffffb000607947 */ /* 0x000fea000383ffff */
.L_x_49:
[----:B-1----:R1:W2:Y:S02]  /*77c0*/  SYNCS.PHASECHK.TRANS64.TRYWAIT P0, [R2+URZ+0xf0], R4 ;  /* 0x0000f004020075a7 */ /* 0x0022a400080011ff */
[----:B--2---:R-:W-:Y:S05]  /*77d0*/  @!P0 NANOSLEEP.SYNCS 0x989680 ;  /* 0x009896800000895d */ /* 0x004fea0003900000 */
[----:B------:R-:W2:Y:S02]  /*77e0*/  @!P0 SYNCS.PHASECHK.TRANS64 P0, [R2+URZ+0xf0], R4 ;  /* 0x0000f004020085a7 */ /* 0x000ea400080010ff */
[----:B--2---:R-:W-:Y:S05]  /*77f0*/  @!P0 BRA `(.L_x_49) ;  /* 0xfffffffc00f08947 */ /* 0x004fea000383ffff */
[----:B------:R-:W-:Y:S05]  /*7800*/  BRA `(.L_x_135) ;  /* 0xffffffb000bc7947 */ /* 0x000fea000383ffff */
.L_x_50:
[----:B------:R-:W-:-:S07]  /*7810*/  MOV R2, UR4 ;  /* 0x0000000400027c02 */ /* 0x000fce0008000f00 */
.L_x_136:
[----:B-1----:R1:W2:Y:S02]  /*7820*/  SYNCS.PHASECHK.TRANS64.TRYWAIT P0, [R2+URZ+0xa0], R5 ;  /* 0x0000a005020075a7 */ /* 0x0022a400080011ff */
[----:B--2---:R-:W-:Y:S05]  /*7830*/  @!P0 NANOSLEEP.SYNCS 0x989680 ;  /* 0x009896800000895d */ /* 0x004fea0003900000 */
[----:B------:R-:W2:Y:S02]  /*7840*/  @!P0 SYNCS.PHASECHK.TRANS64 P0, [R2+URZ+0xa0], R5 ;  /* 0x0000a005020085a7 */ /* 0x000ea400080010ff */
[----:B--2---:R-:W-:Y:S05]  /*7850*/  @!P0 BRA `(.L_x_136) ;  /* 0xfffffffc00f08947 */ /* 0x004fea000383ffff */
[----:B------:R-:W-:Y:S05]  /*7860*/  BRA `(.L_x_137) ;  /* 0xffffffb000cc7947 */ /* 0x000fea000383ffff */
.L_x_51:
[----:B-1----:R1:W2:Y:S02]  /*7870*/  SYNCS.PHASECHK.TRANS64.TRYWAIT P1, [R2+URZ+0x90], R4 ;  /* 0x00009004020075a7 */ /* 0x0022a400080211ff */
[----:B--2---:R-:W-:Y:S05]  /*7880*/  @!P1 NANOSLEEP.SYNCS 0x989680 ;  /* 0x009896800000995d */ /* 0x004fea0003900000 */
[----:B------:R-:W2:Y:S02]  /*7890*/  @!P1 SYNCS.PHASECHK.TRANS64 P1, [R2+URZ+0x90], R4 ;  /* 0x00009004020095a7 */ /* 0x000ea400080210ff */
[----:B--2---:R-:W-:Y:S05]  /*78a0*/  @!P1 BRA `(.L_x_51) ;  /* 0xfffffffc00f09947 */ /* 0x004fea000383ffff */
[----:B------:R-:W-:Y:S05]  /*78b0*/  BRA `(.L_x_138) ;  /* 0xffffffb000fc7947 */ /* 0x000fea000383ffff */
.L_x_54:
[----:B------:R-:W-:-:S07]  /*78c0*/  MOV R0, UR4 ;  /* 0x0000000400007c02 */ /* 0x000fce0008000f00 */
.L_x_139:
[----:B-1----:R1:W2:Y:S02]  /*78d0*/  SYNCS.PHASECHK.TRANS64.TRYWAIT P0, [R0+URZ+0xa0], R2 ;  /* 0x0000a002000075a7 */ /* 0x0022a400080011ff */
[----:B--2---:R-:W-:Y:S05]  /*78e0*/  @!P0 NANOSLEEP.SYNCS 0x989680 ;  /* 0x009896800000895d */ /* 0x004fea0003900000 */
[----:B------:R-:W2:Y:S02]  /*78f0*/  @!P0 SYNCS.PHASECHK.TRANS64 P0, [R0+URZ+0xa0], R2 ;  /* 0x0000a002000085a7 */ /* 0x000ea400080010ff */
[----:B--2---:R-:W-:Y:S05]  /*7900*/  @!P0 BRA `(.L_x_139) ;  /* 0xfffffffc00f08947 */ /* 0x004fea000383ffff */
[----:B------:R-:W-:Y:S05]  /*7910*/  BRA `(.L_x_53) ;  /* 0xffffffb400507947 */ /* 0x000fea000383ffff */
.L_x_61:
[----:B-1----:R1:W2:Y:S02]  /*7920*/  SYNCS.PHASECHK.TRANS64.TRYWAIT P1, [R0+URZ+0x90], R2 ;  /* 0x00009002000075a7 */ /* 0x0022a400080211ff */
[----:B--2---:R-:W-:Y:S05]  /*7930*/  @!P1 NANOSLEEP.SYNCS 0x989680 ;  /* 0x009896800000995d */ /* 0x004fea0003900000 */
[----:B------:R-:W2:Y:S02]  /*7940*/  @!P1 SYNCS.PHASECHK.TRANS64 P1, [R0+URZ+0x90], R2 ;  /* 0x00009002000095a7 */ /* 0x000ea400080210ff */
[----:B--2---:R-:W-:Y:S05]  /*7950*/  @!P1 BRA `(.L_x_61) ;  /* 0xfffffffc00f09947 */ /* 0x004fea000383ffff */
[----:B------:R-:W-:Y:S05]  /*7960*/  BRA `(.L_x_140) ;  /* 0xffffffb800b47947 */ /* 0x000fea000383ffff */
.L_x_62:
[----:B------:R-:W-:-:S07]  /*7970*/  MOV R2, UR23 ;  /* 0x0000001700027c02 */ /* 0x000fce0008000f00 */
.L_x_141:
[----:B-1----:R1:W2:Y:S02]  /*7980*/  SYNCS.PHASECHK.TRANS64.TRYWAIT P0, [R2+URZ+0xd0], R0 ;  /* 0x0000d000020075a7 */ /* 0x0022a400080011ff */
[----:B--2---:R-:W-:Y:S05]  /*7990*/  @!P0 NANOSLEEP.SYNCS 0x989680 ;  /* 0x009896800000895d */ /* 0x004fea0003900000 */
[----:B------:R-:W2:Y:S02]  /*79a0*/  @!P0 SYNCS.PHASECHK.TRANS64 P0, [R2+URZ+0xd0], R0 ;  /* 0x0000d000020085a7 */ /* 0x000ea400080010ff */
[----:B--2---:R-:W-:Y:S05]  /*79b0*/  @!P0 BRA `(.L_x_141) ;  /* 0xfffffffc00f08947 */ /* 0x004fea000383ffff */
[----:B------:R-:W-:Y:S05]  /*79c0*/  BRA `(.L_x_142) ;  /* 0xffffffbc00047947 */ /* 0x000fea000383ffff */
.L_x_65:
[----:B------:R-:W-:Y:S07]  /*79d0*/  MOV R0, UR5 ;  /* 0x0000000500007c02 */ /* 0x000fee0008000f00 */
.L_x_143:
[----:B-1----:R1:W2:Y:S02]  /*79e0*/  SYNCS.PHASECHK.TRANS64.TRYWAIT P0, [R0+URZ], R2 ;  /* 0x00000002000075a7 */ /* 0x0022a400080011ff */
[----:B--2---:R-:W-:Y:S05]  /*79f0*/  @!P0 NANOSLEEP.SYNCS 0x989680 ;  /* 0x009896800000895d */ /* 0x004fea0003900000 */
[----:B------:R-:W2:Y:S02]  /*7a00*/  @!P0 SYNCS.PHASECHK.TRANS64 P0, [R0+URZ], R2 ;  /* 0x00000002000085a7 */ /* 0x000ea400080010ff */
[----:B--2---:R-:W-:Y:S05]  /*7a10*/  @!P0 BRA `(.L_x_143) ;  /* 0xfffffffc00f08947 */ /* 0x004fea000383ffff */
[----:B------:R-:W-:Y:S05]  /*7a20*/  BRA `(.L_x_64) ;  /* 0xffffffbc00207947 */ /* 0x000fea000383ffff */
.L_x_68:
[----:B------:R-:W-:-:S07]  /*7a30*/  MOV R0, UR4 ;  /* 0x0000000400007c02 */ /* 0x000fce0008000f00 */
.L_x_144:
[----:B--2---:R2:W4:Y:S02]  /*7a40*/  SYNCS.PHASECHK.TRANS64.TRYWAIT P0, [R0+URZ], R2 ;  /* 0x00000002000075a7 */ /* 0x00452400080011ff */
[----:B----4-:R-:W-:Y:S05]  /*7a50*/  @!P0 NANOSLEEP.SYNCS 0x989680 ;  /* 0x009896800000895d */ /* 0x010fea0003900000 */
[----:B------:R-:W4:Y:S02]  /*7a60*/  @!P0 SYNCS.PHASECHK.TRANS64 P0, [R0+URZ], R2 ;  /* 0x00000002000085a7 */ /* 0x000f2400080010ff */
[----:B----4-:R-:W-:Y:S05]  /*7a70*/  @!P0 BRA `(.L_x_144) ;  /* 0xfffffffc00f08947 */ /* 0x010fea000383ffff */
[----:B------:R-:W-:Y:S05]  /*7a80*/  BRA `(.L_x_145) ;  /* 0xffffffbc00d47947 */ /* 0x000fea000383ffff */
.L_x_69:
[----:B------:R-:W-:-:S07]  /*7a90*/  MOV R0, UR5 ;  /* 0x0000000500007c02 */ /* 0x000fce0008000f00 */
.L_x_146:
[----:B-1----:R1:W2:Y:S02]  /*7aa0*/  SYNCS.PHASECHK.TRANS64.TRYWAIT P0, [R0+URZ], R3 ;  /* 0x00000003000075a7 */ /* 0x0022a400080011ff */
[----:B--2---:R-:W-:Y:S05]  /*7ab0*/  @!P0 NANOSLEEP.SYNCS 0x989680 ;  /* 0x009896800000895d */ /* 0x004fea0003900000 */
[----:B------:R-:W2:Y:S02]  /*7ac0*/  @!P0 SYNCS.PHASECHK.TRANS64 P0, [R0+URZ], R3 ;  /* 0x00000003000085a7 */ /* 0x000ea400080010ff */
[----:B--2---:R-:W-:Y:S05]  /*7ad0*/  @!P0 BRA `(.L_x_146) ;  /* 0xfffffffc00f08947 */ /* 0x004fea000383ffff */
[----:B------:R-:W-:Y:S05]  /*7ae0*/  BRA `(.L_x_147) ;  /* 0xffffffbc00e07947 */ /* 0x000fea000383ffff */
.L_x_70:
[----:B------:R-:W-:-:S07]  /*7af0*/  MOV R0, UR5 ;  /* 0x0000000500007c02 */ /* 0x000fce0008000f00 */
.L_x_148:
[----:B-1----:R1:W2:Y:S02]  /*7b00*/  SYNCS.PHASECHK.TRANS64.TRYWAIT P0, [R0+URZ], R3 ;  /* 0x00000003000075a7 */ /* 0x0022a400080011ff */
[----:B--2---:R-:W-:Y:S05]  /*7b10*/  @!P0 NANOSLEEP.SYNCS 0x989680 ;  /* 0x009896800000895d */ /* 0x004fea0003900000 */
[----:B------:R-:W2:Y:S02]  /*7b20*/  @!P0 SYNCS.PHASECHK.TRANS64 P0, [R0+URZ], R3 ;  /* 0x00000003000085a7 */ /* 0x000ea400080010ff */
[----:B--2---:R-:W-:Y:S05]  /*7b30*/  @!P0 BRA `(.L_x_148) ;  /* 0xfffffffc00f08947 */ /* 0x004fea000383ffff */
[----:B------:R-:W-:Y:S05]  /*7b40*/  BRA `(.L_x_149) ;  /* 0xffffffbc00ec7947 */ /* 0x000fea000383ffff */
.L_x_71:
[----:B-1----:R-:W-:-:S07]  /*7b50*/  MOV R0, UR4 ;  /* 0x0000000400007c02 */ /* 0x002fce0008000f00 */
.L_x_150:
[----:B-1----:R1:W2:Y:S02]  /*7b60*/  SYNCS.PHASECHK.TRANS64.TRYWAIT P0, [R0+URZ], R2 ;  /* 0x00000002000075a7 */ /* 0x0022a400080011ff */
[----:B--2---:R-:W-:Y:S05]  /*7b70*/  @!P0 NANOSLEEP.SYNCS 0x989680 ;  /* 0x009896800000895d */ /* 0x004fea0003900000 */
[----:B------:R-:W2:Y:S02]  /*7b80*/  @!P0 SYNCS.PHASECHK.TRANS64 P0, [R0+URZ], R2 ;  /* 0x00000002000085a7 */ /* 0x000ea400080010ff */
[----:B--2---:R-:W-:Y:S05]  /*7b90*/  @!P0 BRA `(.L_x_150) ;  /* 0xfffffffc00f08947 */ /* 0x004fea000383ffff */
[----:B------:R-:W-:Y:S05]  /*7ba0*/  BRA `(.L_x_151) ;  /* 0xffffffbc00f87947 */ /* 0x000fea000383ffff */
.L_x_76:
[----:B---3--:R3:W1:Y:S02]  /*7bb0*/  SYNCS.PHASECHK.TRANS64.TRYWAIT P0, [R12+URZ+0x90], R0 ;  /* 0x000090000c0075a7 */ /* 0x00866400080011ff */
[----:B-1----:R-:W-:Y:S05]  /*7bc0*/  @!P0 NANOSLEEP.SYNCS 0x989680 ;  /* 0x009896800000895d */ /* 0x002fea0003900000 */
[----:B------:R-:W1:Y:S02]  /*7bd0*/  @!P0 SYNCS.PHASECHK.TRANS64 P0, [R12+URZ+0x90], R0 ;  /* 0x000090000c0085a7 */ /* 0x000e6400080010ff */
[----:B-1----:R-:W-:Y:S05]  /*7be0*/  @!P0 BRA `(.L_x_76) ;  /* 0xfffffffc00f08947 */ /* 0x002fea000383ffff */
[----:B------:R-:W-:Y:S05]  /*7bf0*/  BRA `(.L_x_152) ;  /* 0xffffffc400087947 */ /* 0x000fea000383ffff */
.L_x_79:
[----:B-1----:R-:W-:Y:S07]  /*7c00*/  MOV R0, UR24 ;  /* 0x0000001800007c02 */ /* 0x002fee0008000f00 */
.L_x_153:
[----:B-1----:R1:W2:Y:S02]  /*7c10*/  SYNCS.PHASECHK.TRANS64.TRYWAIT P2, [R0+URZ+0x88], R6 ;  /* 0x00008806000075a7 */ /* 0x0022a400080411ff */
[----:B--2---:R-:W-:Y:S05]  /*7c20*/  @!P2 NANOSLEEP.SYNCS 0x989680 ;  /* 0x009896800000a95d */ /* 0x004fea0003900000 */
[----:B------:R-:W2:Y:S02]  /*7c30*/  @!P2 SYNCS.PHASECHK.TRANS64 P2, [R0+URZ+0x88], R6 ;  /* 0x000088060000a5a7 */ /* 0x000ea400080410ff */
[----:B--2---:R-:W-:Y:S05]  /*7c40*/  @!P2 BRA `(.L_x_153) ;  /* 0xfffffffc00f0a947 */ /* 0x004fea000383ffff */
[----:B------:R-:W-:Y:S05]  /*7c50*/  BRA `(.L_x_78) ;  /* 0xffffffc8006c7947 */ /* 0x000fea000383ffff */
.L_x_82:
[----:B------:R-:W-:Y:S07]  /*7c60*/  MOV R0, UR4 ;  /* 0x0000000400007c02 */ /* 0x000fee0008000f00 */
.L_x_154:
[----:B-1----:R1:W2:Y:S02]  /*7c70*/  SYNCS.PHASECHK.TRANS64.TRYWAIT P0, [R0+URZ+0x68], R9 ;  /* 0x00006809000075a7 */ /* 0x0022a400080011ff */
[----:B--2---:R-:W-:Y:S05]  /*7c80*/  @!P0 NANOSLEEP.SYNCS 0x989680 ;  /* 0x009896800000895d */ /* 0x004fea0003900000 */
[----:B------:R-:W2:Y:S02]  /*7c90*/  @!P0 SYNCS.PHASECHK.TRANS64 P0, [R0+URZ+0x68], R9 ;  /* 0x00006809000085a7 */ /* 0x000ea400080010ff */
[----:B--2---:R-:W-:Y:S05]  /*7ca0*/  @!P0 BRA `(.L_x_154) ;  /* 0xfffffffc00f08947 */ /* 0x004fea000383ffff */
[----:B------:R-:W-:Y:S05]  /*7cb0*/  BRA `(.L_x_155) ;  /* 0xffffffc800cc7947 */ /* 0x000fea000383ffff */
.L_x_83:
[----:B------:R-:W-:Y:S07]  /*7cc0*/  MOV R6, UR5 ;  /* 0x0000000500067c02 */ /* 0x000fee0008000f00 */
.L_x_156:
[----:B-1----:R1:W2:Y:S02]  /*7cd0*/  SYNCS.PHASECHK.TRANS64.TRYWAIT P0, [R6+URZ+0x68], R0 ;  /* 0x00006800060075a7 */ /* 0x0022a400080011ff */
[----:B--2---:R-:W-:Y:S05]  /*7ce0*/  @!P0 NANOSLEEP.SYNCS 0x989680 ;  /* 0x009896800000895d */ /* 0x004fea0003900000 */
[----:B------:R-:W2:Y:S02]  /*7cf0*/  @!P0 SYNCS.PHASECHK.TRANS64 P0, [R6+URZ+0x68], R0 ;  /* 0x00006800060085a7 */ /* 0x000ea400080010ff */
[----:B--2---:R-:W-:Y:S05]  /*7d00*/  @!P0 BRA `(.L_x_156) ;  /* 0xfffffffc00f08947 */ /* 0x004fea000383ffff */
[----:B------:R-:W-:Y:S05]  /*7d10*/  BRA `(.L_x_157) ;  /* 0xffffffcc00287947 */ /* 0x000fea000383ffff */
.L_x_85:
[----:B------:R-:W-:-:S07]  /*7d20*/  MOV R0, UR4 ;  /* 0x0000000400007c02 */ /* 0x000fce0008000f00 */
.L_x_158:
[----:B-1----:R1:W2:Y:S02]  /*7d30*/  SYNCS.PHASECHK.TRANS64.TRYWAIT P0, [R0+URZ], R2 ;  /* 0x00000002000075a7 */ /* 0x0022a400080011ff */
[----:B--2---:R-:W-:Y:S05]  /*7d40*/  @!P0 NANOSLEEP.SYNCS 0x989680 ;  /* 0x009896800000895d */ /* 0x004fea0003900000 */
[----:B------:R-:W2:Y:S02]  /*7d50*/  @!P0 SYNCS.PHASECHK.TRANS64 P0, [R0+URZ], R2 ;  /* 0x00000002000085a7 */ /* 0x000ea400080010ff */
[----:B--2---:R-:W-:Y:S05]  /*7d60*/  @!P0 BRA `(.L_x_158) ;  /* 0xfffffffc00f08947 */ /* 0x004fea000383ffff */
[----:B------:R-:W-:Y:S05]  /*7d70*/  BRA `(.L_x_159) ;  /* 0xffffffcc00b87947 */ /* 0x000fea000383ffff */
.L_x_86:
[----:B------:R-:W-:-:S07]  /*7d80*/  MOV R0, UR5 ;  /* 0x0000000500007c02 */ /* 0x000fce0008000f00 */
.L_x_160:
[----:B-1----:R1:W2:Y:S02]  /*7d90*/  SYNCS.PHASECHK.TRANS64.TRYWAIT P0, [R0+URZ], R2 ;  /* 0x00000002000075a7 */ /* 0x0022a400080011ff */
[----:B--2---:R-:W-:Y:S05]  /*7da0*/  @!P0 NANOSLEEP.SYNCS 0x989680 ;  /* 0x009896800000895d */ /* 0x004fea0003900000 */
[----:B------:R-:W2:Y:S02]  /*7db0*/  @!P0 SYNCS.PHASECHK.TRANS64 P0, [R0+URZ], R2 ;  /* 0x00000002000085a7 */ /* 0x000ea400080010ff */
[----:B--2---:R-:W-:Y:S05]  /*7dc0*/  @!P0 BRA `(.L_x_160) ;  /* 0xfffffffc00f08947 */ /* 0x004fea000383ffff */
[----:B------:R-:W-:Y:S05]  /*7dd0*/  BRA `(.L_x_161) ;  /* 0xffffffcc00c47947 */ /* 0x000fea000383ffff */
.L_x_88:
[----:B-1----:R1:W2:Y:S02]  /*7de0*/  SYNCS.PHASECHK.TRANS64.TRYWAIT P0, [R0+URZ+0x90], R2 ;  /* 0x00009002000075a7 */ /* 0x0022a400080011ff */
[----:B--2---:R-:W-:Y:S05]  /*7df0*/  @!P0 NANOSLEEP.SYNCS 0x989680 ;  /* 0x009896800000895d */ /* 0x004fea0003900000 */
[----:B------:R-:W2:Y:S02]  /*7e00*/  @!P0 SYNCS.PHASECHK.TRANS64 P0, [R0+URZ+0x90], R2 ;  /* 0x00009002000085a7 */ /* 0x000ea400080010ff */
[----:B--2---:R-:W-:Y:S05]  /*7e10*/  @!P0 BRA `(.L_x_88) ;  /* 0xfffffffc00f08947 */ /* 0x004fea000383ffff */
[----:B------:R-:W-:Y:S05]  /*7e20*/  BRA `(.L_x_162) ;  /* 0xffffffd000b07947 */ /* 0x000fea000383ffff */
.L_x_98:
[----:B-1----:R1:W3:Y:S02]  /*7e30*/  SYNCS.PHASECHK.TRANS64.TRYWAIT P1, [R2+URZ+0x50], R4 ;  /* 0x00005004020075a7 */ /* 0x0022e400080211ff */
[----:B---3--:R-:W-:Y:S05]  /*7e40*/  @!P1 NANOSLEEP.SYNCS 0x989680 ;  /* 0x009896800000995d */ /* 0x008fea0003900000 */
[----:B------:R-:W3:Y:S02]  /*7e50*/  @!P1 SYNCS.PHASECHK.TRANS64 P1, [R2+URZ+0x50], R4 ;  /* 0x00005004020095a7 */ /* 0x000ee400080210ff */
[----:B---3--:R-:W-:Y:S05]  /*7e60*/  @!P1 BRA `(.L_x_98) ;  /* 0xfffffffc00f09947 */ /* 0x008fea000383ffff */
[----:B------:R-:W-:Y:S05]  /*7e70*/  BRA `(.L_x_97) ;  /* 0xffffffe000207947 */ /* 0x000fea000383ffff */
.L_x_100:
[----:B-1----:R1:W2:Y:S02]  /*7e80*/  SYNCS.PHASECHK.TRANS64.TRYWAIT P0, [R27+URZ+0xb0], R3 ;  /* 0x0000b0031b0075a7 */ /* 0x0022a400080011ff */
[----:B--2---:R-:W-:Y:S05]  /*7e90*/  @!P0 NANOSLEEP.SYNCS 0x989680 ;  /* 0x009896800000895d */ /* 0x004fea0003900000 */
[----:B------:R-:W2:Y:S02]  /*7ea0*/  @!P0 SYNCS.PHASECHK.TRANS64 P0, [R27+URZ+0xb0], R3 ;  /* 0x0000b0031b0085a7 */ /* 0x000ea400080010ff */
[----:B--2---:R-:W-:Y:S05]  /*7eb0*/  @!P0 BRA `(.L_x_100) ;  /* 0xfffffffc00f08947 */ /* 0x004fea000383ffff */
[----:B------:R-:W-:Y:S05]  /*7ec0*/  BRA `(.L_x_99) ;  /* 0xffffffe000707947 */ /* 0x000fea000383ffff */
.L_x_111:
[----:B-1----:R1:W2:Y:S02]  /*7ed0*/  SYNCS.PHASECHK.TRANS64.TRYWAIT P0, [R2+URZ+0x50], R63 ;  /* 0x0000503f020075a7 */ /* 0x0022a400080011ff */
[----:B--2---:R-:W-:Y:S05]  /*7ee0*/  @!P0 NANOSLEEP.SYNCS 0x989680 ;  /* 0x009896800000895d */ /* 0x004fea0003900000 */
[----:B------:R-:W2:Y:S02]  /*7ef0*/  @!P0 SYNCS.PHASECHK.TRANS64 P0, [R2+URZ+0x50], R63 ;  /* 0x0000503f020085a7 */ /* 0x000ea400080010ff */
[----:B--2---:R-:W-:Y:S05]  /*7f00*/  @!P0 BRA `(.L_x_111) ;  /* 0xfffffffc00f08947 */ /* 0x004fea000383ffff */
[----:B------:R-:W-:Y:S05]  /*7f10*/  BRA `(.L_x_110) ;  /* 0xffffffe800847947 */ /* 0x000fea000383ffff */
        .weak           $__internal_0_$__cuda_sm10x_tcgen05_guardrail_trap_col_being_dealloced_not_returned_by_alloc
        .type           $__internal_0_$__cuda_sm10x_tcgen05_guardrail_trap_col_being_dealloced_not_returned_by_alloc,@function
        .size           $__internal_0_$__cuda_sm10x_tcgen05_guardrail_trap_col_being_dealloced_not_returned_by_alloc,($__internal_1_$__cuda_sm10x_tcgen05_guardrail_trap_phase_invalid_during_alloc - $__internal_0_$__cuda_sm10x_tcgen05_guardrail_trap_col_being_dealloced_not_returned_by_alloc)
$__internal_0_$__cuda_sm10x_tcgen05_guardrail_trap_col_being_dealloced_not_returned_by_alloc:
[----:B------:R-:W-:Y:S05]  /*7f20*/  BPT.TRAP 0x1 ;  /* 0x000000040000795c */ /* 0x000fea0000300000 */
[----:B------:R-:W-:-:S04]  /*7f30*/  HFMA2 R3, -RZ, RZ, 0, 0 ;  /* 0x00000000ff037431 */ /* 0x000fc800000001ff */
[----:B------:R-:W-:Y:S05]  /*7f40*/  RET.REL.NODEC R2 `(_ZN7cutlass13device_kernelINS_4gemm6kernel13GemmUniversalIN4cute5tupleIJiiiiEEENS1_10collective13CollectiveMmaINS1_35MainloopSm100TmaUmmaWarpSpecializedILi5ELi2ELi4ENS5_IJNS4_1CILi1EEENSA_ILi2EEESB_EEEEENS5_IJNSA_ILi64EEESF_NSA_ILi32EEEEEENS_6half_tENS5_IJlSB_lEEESI_SJ_NS4_8TiledMMAINS4_8MMA_AtomIJNS4_20SM100_MMA_F16BF16_SSISI_SI_fLi64ELi64ELNS4_4UMMA5MajorE0ELSO_0ELNSN_7ScaleInE0ELSP_0EEEEEENS4_6LayoutINS5_IJSB_SB_SB_EEENS5_IJNSA_ILi0EEESU_SU_EEEEENS5_IJNS4_10UnderscoreESX_SX_EEEEENS4_23SM90_TMA_LOAD_MULTICASTENS4_14ComposedLayoutINS4_7SwizzleILi2ELi4ELi3EEENS4_18smem_ptr_flag_bitsILi16EEENSS_INS5_IJNSA_ILi8EEESG_EEENS5_IJSG_SB_EEEEEEEvNS4_8identityENS4_13SM90_TMA_LOADES1A_vS1B_EENS_8epilogue10collective18CollectiveEpilogueINS1E_23Sm100TmaWarpSpecializedILi3ELi2ELi16ELb1ELb0EEEJSH_NS5_IJNSS_ISF_SB_EENSS_ISG_SB_EEEEESI_SJ_SI_SJ_NS1E_6fusion15FusionCallbacksIS1I_NS1M_17LinearCombinationISI_fSI_fLNS_15FloatRoundStyleE2EEESH_S1L_JEEENS4_5SM1004TMEM4LOAD26SM100_TMEM_LOAD_16dp256b4xES1C_S1A_NS4_17SM75_U32x4_LDSM_NENS4_14SM90_TMA_STOREES1A_NS4_17SM90_U32x4_STSM_NENS4_39AutoVectorizingCopyWithAssumedAlignmentILi128EEEEEEvvEEEEvNT_6ParamsE) ;  /* 0xffffff80022c7950 */ /* 0x000fea0003c3ffff */
        .weak           $__internal_1_$__cuda_sm10x_tcgen05_guardrail_trap_phase_invalid_during_alloc
        .type           $__internal_1_$__cuda_sm10x_tcgen05_guardrail_trap_phase_invalid_during_alloc,@function
        .size           $__internal_1_$__cuda_sm10x_tcgen05_guardrail_trap_phase_invalid_during_alloc,($__internal_2_$__cuda_sm10x_tcgen05_guardrail_trap_unallocated_columns_being_dealloced - $__internal_1_$__cuda_sm10x_tcgen05_guardrail_trap_phase_invalid_during_alloc)
$__internal_1_$__cuda_sm10x_tcgen05_guardrail_trap_phase_invalid_during_alloc:
[----:B------:R-:W-:Y:S05]  /*7f50*/  BPT.TRAP 0x1 ;  /* 0x000000040000795c */ /* 0x000fea0000300000 */
[----:B------:R-:W-:-:S04]  /*7f60*/  MOV R5, 0x0 ;  /* 0x0000000000057802 */ /* 0x000fc80000000f00 */
[----:B------:R-:W-:Y:S05]  /*7f70*/  RET.REL.NODEC R4 `(_ZN7cutlass13device_kernelINS_4gemm6kernel13GemmUniversalIN4cute5tupleIJiiiiEEENS1_10collective13CollectiveMmaINS1_35MainloopSm100TmaUmmaWarpSpecializedILi5ELi2ELi4ENS5_IJNS4_1CILi1EEENSA_ILi2EEESB_EEEEENS5_IJNSA_ILi64EEESF_NSA_ILi32EEEEEENS_6half_tENS5_IJlSB_lEEESI_SJ_NS4_8TiledMMAINS4_8MMA_AtomIJNS4_20SM100_MMA_F16BF16_SSISI_SI_fLi64ELi64ELNS4_4UMMA5MajorE0ELSO_0ELNSN_7ScaleInE0ELSP_0EEEEEENS4_6LayoutINS5_IJSB_SB_SB_EEENS5_IJNSA_ILi0EEESU_SU_EEEEENS5_IJNS4_10UnderscoreESX_SX_EEEEENS4_23SM90_TMA_LOAD_MULTICASTENS4_14ComposedLayoutINS4_7SwizzleILi2ELi4ELi3EEENS4_18smem_ptr_flag_bitsILi16EEENSS_INS5_IJNSA_ILi8EEESG_EEENS5_IJSG_SB_EEEEEEEvNS4_8identityENS4_13SM90_TMA_LOADES1A_vS1B_EENS_8epilogue10collective18CollectiveEpilogueINS1E_23Sm100TmaWarpSpecializedILi3ELi2ELi16ELb1ELb0EEEJSH_NS5_IJNSS_ISF_SB_EENSS_ISG_SB_EEEEESI_SJ_SI_SJ_NS1E_6fusion15FusionCallbacksIS1I_NS1M_17LinearCombinationISI_fSI_fLNS_15FloatRoundStyleE2EEESH_S1L_JEEENS4_5SM1004TMEM4LOAD26SM100_TMEM_LOAD_16dp256b4xES1C_S1A_NS4_17SM75_U32x4_LDSM_NENS4_14SM90_TMA_STOREES1A_NS4_17SM90_U32x4_STSM_NENS4_39AutoVectorizingCopyWithAssumedAlignmentILi128EEEEEEvvEEEEvNT_6ParamsE) ;  /* 0xffffff8004207950 */ /* 0x000fea0003c3ffff */
        .weak           $__internal_2_$__cuda_sm10x_tcgen05_guardrail_trap_unallocated_columns_being_dealloced
        .type           $__internal_2_$__cuda_sm10x_tcgen05_guardrail_trap_unallocated_columns_being_dealloced,@function
        .size           $__internal_2_$__cuda_sm10x_tcgen05_guardrail_trap_unallocated_columns_being_dealloced,(.L_x_164 - $__internal_2_$__cuda_sm10x_tcgen05_guardrail_trap_unallocated_columns_being_dealloced)
$__internal_2_$__cuda_sm10x_tcgen05_guardrail_trap_unallocated_columns_being_dealloced:
[----:B------:R-:W-:Y:S05]  /*7f80*/  BPT.TRAP 0x1 ;  /* 0x000000040000795c */ /* 0x000fea0000300000 */
[----:B------:R-:W-:-:S04]  /*7f90*/  HFMA2 R3, -RZ, RZ, 0, 0 ;  /* 0x00000000ff037431 */ /* 0x000fc800000001ff */
[----:B------:R-:W-:Y:S05]  /*7fa0*/  RET.REL.NODEC R2 `(_ZN7cutlass13device_kernelINS_4gemm6kernel13GemmUniversalIN4cute5tupleIJiiiiEEENS1_10collective13CollectiveMmaINS1_35MainloopSm100TmaUmmaWarpSpecializedILi5ELi2ELi4ENS5_IJNS4_1CILi1EEENSA_ILi2EEESB_EEEEENS5_IJNSA_ILi64EEESF_NSA_ILi32EEEEEENS_6half_tENS5_IJlSB_lEEESI_SJ_NS4_8TiledMMAINS4_8MMA_AtomIJNS4_20SM100_MMA_F16BF16_SSISI_SI_fLi64ELi64ELNS4_4UMMA5MajorE0ELSO_0ELNSN_7ScaleInE0ELSP_0EEEEEENS4_6LayoutINS5_IJSB_SB_SB_EEENS5_IJNSA_ILi0EEESU_SU_EEEEENS5_IJNS4_10UnderscoreESX_SX_EEEEENS4_23SM90_TMA_LOAD_MULTICASTENS4_14ComposedLayoutINS4_7SwizzleILi2ELi4ELi3EEENS4_18smem_ptr_flag_bitsILi16EEENSS_INS5_IJNSA_ILi8EEESG_EEENS5_IJSG_SB_EEEEEEEvNS4_8identityENS4_13SM90_TMA_LOADES1A_vS1B_EENS_8epilogue10collective18CollectiveEpilogueINS1E_23Sm100TmaWarpSpecializedILi3ELi2ELi16ELb1ELb0EEEJSH_NS5_IJNSS_ISF_SB_EENSS_ISG_SB_EEEEESI_SJ_SI_SJ_NS1E_6fusion15FusionCallbacksIS1I_NS1M_17LinearCombinationISI_fSI_fLNS_15FloatRoundStyleE2EEESH_S1L_JEEENS4_5SM1004TMEM4LOAD26SM100_TMEM_LOAD_16dp256b4xES1C_S1A_NS4_17SM75_U32x4_LDSM_NENS4_14SM90_TMA_STOREES1A_NS4_17SM90_U32x4_STSM_NENS4_39AutoVectorizingCopyWithAssumedAlignmentILi128EEEEEEvvEEEEvNT_6ParamsE) ;  /* 0xffffff8002147950 */ /* 0x000fea0003c3ffff */
.L_x_163:
[----:B------:R-:W-:-:S00]  /*7fb0*/  BRA `(.L_x_163) ;  /* 0xfffffffc00fc7947 */ /* 0x000fc0000383ffff */
[----:B------:R-:W-:-:S00]  /*7fc0*/  NOP ;  /* 0x0000000000007918 */ /* 0x000fc00000000000 */
        /* <DEDUP_REMOVED lines=11> */
.L_x_164:


//--------------------- .nv.global.init           --------------------------
	.section	.nv.global.init,"aw",@progbits
.nv.global.init:
	.type		$str$27,@object
	.size		$str$27,($str$28 - $str$27)
$str$27:
        /*0000*/ 	.byte	0x28, 0x61, 0x64, 0x64, 0x72, 0x65, 0x73, 0x73, 0x20, 0x26, 0x20, 0x6d, 0x61, 0x73, 0x6b, 0x29
        /*0010*/ 	.byte	0x20, 0x3d, 0x3d, 0x20, 0x30, 0x00
	.type		$str$28,@object
	.size		$str$28,($str$26 - $str$28)
$str$28:
        /*0016*/ 	.byte	0x2f, 0x74, 0x6d, 0x70, 0x2f, 0x63, 0x75, 0x74, 0x6c, 0x61, 0x73, 0x73, 0x5f, 0x73, 0x77, 0x65
        /*0026*/ 	.byte	0x65, 0x70, 0x5f, 0x73, 0x72, 0x63, 0x2f, 0x69, 0x6e, 0x63, 0x6c, 0x75, 0x64, 0x65, 0x2f, 0x63
        /*0036*/ 	.byte	0x75, 0x74, 0x65, 0x2f, 0x70, 0x6f, 0x69, 0x6e, 0x74, 0x65, 0x72, 0x5f, 0x66, 0x6c, 0x61, 0x67
        /*0046*/ 	.byte	0x67, 0x65, 0x64, 0x2e, 0x68, 0x70, 0x70, 0x00
	.type		$str$26,@object
	.size		$str$26,($str$25 - $str$26)
$str$26:
        /*004e*/ 	.byte	0x2f, 0x74, 0x6d, 0x70, 0x2f, 0x63, 0x75, 0x74, 0x6c, 0x61, 0x73, 0x73, 0x5f, 0x73, 0x77, 0x65
        /*005e*/ 	.byte	0x65, 0x70, 0x5f, 0x73, 0x72, 0x63, 0x2f, 0x69, 0x6e, 0x63, 0x6c, 0x75, 0x64, 0x65, 0x2f, 0x63
        /*006e*/ 	.byte	0x75, 0x74, 0x65, 0x2f, 0x61, 0x74, 0x6f, 0x6d, 0x2f, 0x63, 0x6f, 0x70, 0x79, 0x5f, 0x74, 0x72
        /*007e*/ 	.byte	0x61, 0x69, 0x74, 0x73, 0x5f, 0x73, 0x6d, 0x31, 0x30, 0x30, 0x2e, 0x68, 0x70, 0x70, 0x00
	.type		$str$25,@object
	.size		$str$25,(__unnamed_1 - $str$25)
$str$25:
        /*008d*/ 	.byte	0x28, 0x28, 0x75, 0x69, 0x6e, 0x74, 0x33, 0x32, 0x5f, 0x74, 0x28, 0x74, 0x68, 0x72, 0x65, 0x61
        /*009d*/ 	.byte	0x64, 0x49, 0x64, 0x78, 0x2e, 0x78, 0x29, 0x20, 0x2f, 0x20, 0x33, 0x32, 0x29, 0x20, 0x25, 0x20
        /*00ad*/ 	.byte	0x34, 0x29, 0x20, 0x3d, 0x3d, 0x20, 0x28, 0x28, 0x28, 0x74, 0x6d, 0x65, 0x6d, 0x5f, 0x61, 0x64
        /*00bd*/ 	.byte	0x64, 0x72, 0x20, 0x3e, 0x3e, 0x20, 0x31, 0x36, 0x29, 0x20, 0x2f, 0x20, 0x33, 0x32, 0x29, 0x20
        /*00cd*/ 	.byte	0x25, 0x20, 0x34, 0x29, 0x00
	.type		__unnamed_1,@object
	.size		__unnamed_1,(__unnamed_2 - __unnamed_1)
__unnamed_1:
        /*00d2*/ 	.byte	0x61, 0x75, 0x74, 0x6f, 0x20, 0x63, 0x75, 0x74, 0x65, 0x3a, 0x3a, 0x61, 0x73, 0x5f, 0x70, 0x6f
        /* <DEDUP_REMOVED lines=24> */
        /*0262*/ 	.byte	0x3e, 0x3e, 0x3e, 0x5d, 0x00
	.type		__unnamed_2,@object
	.size		__unnamed_2,(.L_2 - __unnamed_2)
__unnamed_2:
        /* <DEDUP_REMOVED lines=46> */
.L_2:


//--------------------- .nv.shared._ZN7cutlass13device_kernelINS_4gemm6kernel13GemmUniversalIN4cute5tupleIJiiiiEEENS1_10collective13CollectiveMmaINS1_35MainloopSm100TmaUmmaWarpSpecializedILi5ELi2ELi4ENS5_IJNS4_1CILi1EEENSA_ILi2EEESB_EEEEENS5_IJNSA_ILi64EEESF_NSA_ILi32EEEEEENS_6half_tENS5_IJlSB_lEEESI_SJ_NS4_8TiledMMAINS4_8MMA_AtomIJNS4_20SM100_MMA_F16BF16_SSISI_SI_fLi64ELi64ELNS4_4UMMA5MajorE0ELSO_0ELNSN_7ScaleInE0ELSP_0EEEEEENS4_6LayoutINS5_IJSB_SB_SB_EEENS5_IJNSA_ILi0EEESU_SU_EEEEENS5_IJNS4_10UnderscoreESX_SX_EEEEENS4_23SM90_TMA_LOAD_MULTICASTENS4_14ComposedLayoutINS4_7SwizzleILi2ELi4ELi3EEENS4_18smem_ptr_flag_bitsILi16EEENSS_INS5_IJNSA_ILi8EEESG_EEENS5_IJSG_SB_EEEEEEEvNS4_8identityENS4_13SM90_TMA_LOADES1A_vS1B_EENS_8epilogue10collective18CollectiveEpilogueINS1E_23Sm100TmaWarpSpecializedILi3ELi2ELi16ELb1ELb0EEEJSH_NS5_IJNSS_ISF_SB_EENSS_ISG_SB_EEEEESI_SJ_SI_SJ_NS1E_6fusion15FusionCallbacksIS1I_NS1M_17LinearCombinationISI_fSI_fLNS_15FloatRoundStyleE2EEESH_S1L_JEEENS4_5SM1004TMEM4LOAD26SM100_TMEM_LOAD_16dp256b4xES1C_S1A_NS4_17SM75_U32x4_LDSM_NENS4_14SM90_TMA_STOREES1A_NS4_17SM90_U32x4_STSM_NENS4_39AutoVectorizingCopyWithAssumedAlignmentILi128EEEEEEvvEEEEvNT_6ParamsE --------------------------
	.section	.nv.shared._ZN7cutlass13device_kernelINS_4gemm6kernel13GemmUniversalIN4cute5tupleIJiiiiEEENS1_10collective13CollectiveMmaINS1_35MainloopSm100TmaUmmaWarpSpecializedILi5ELi2ELi4ENS5_IJNS4_1CILi1EEENSA_ILi2EEESB_EEEEENS5_IJNSA_ILi64EEESF_NSA_ILi32EEEEEENS_6half_tENS5_IJlSB_lEEESI_SJ_NS4_8TiledMMAINS4_8MMA_AtomIJNS4_20SM100_MMA_F16BF16_SSISI_SI_fLi64ELi64ELNS4_4UMMA5MajorE0ELSO_0ELNSN_7ScaleInE0ELSP_0EEEEEENS4_6LayoutINS5_IJSB_SB_SB_EEENS5_IJNSA_ILi0EEESU_SU_EEEEENS5_IJNS4_10UnderscoreESX_SX_EEEEENS4_23SM90_TMA_LOAD_MULTICASTENS4_14ComposedLayoutINS4_7SwizzleILi2ELi4ELi3EEENS4_18smem_ptr_flag_bitsILi16EEENSS_INS5_IJNSA_ILi8EEESG_EEENS5_IJSG_SB_EEEEEEEvNS4_8identityENS4_13SM90_TMA_LOADES1A_vS1B_EENS_8epilogue10collective18CollectiveEpilogueINS1E_23Sm100TmaWarpSpecializedILi3ELi2ELi16ELb1ELb0EEEJSH_NS5_IJNSS_ISF_SB_EENSS_ISG_SB_EEEEESI_SJ_SI_SJ_NS1E_6fusion15FusionCallbacksIS1I_NS1M_17LinearCombinationISI_fSI_fLNS_15FloatRoundStyleE2EEESH_S1L_JEEENS4_5SM1004TMEM4LOAD26SM100_TMEM_LOAD_16dp256b4xES1C_S1A_NS4_17SM75_U32x4_LDSM_NENS4_14SM90_TMA_STOREES1A_NS4_17SM90_U32x4_STSM_NENS4_39AutoVectorizingCopyWithAssumedAlignmentILi128EEEEEEvvEEEEvNT_6ParamsE,"aw",@nobits
	.sectionflags	@""
	.align	16
	.zero		1024


//--------------------- .nv.shared.reserved.0     --------------------------
	.section	.nv.shared.reserved.0,"aw",@nobits
	.weak		__nv_reservedSMEM_offset_0_alias
	.size		__nv_reservedSMEM_offset_0_alias, 0, 64
	.other		__nv_reservedSMEM_offset_0_alias,@"STO_CUDA_RESERVED_SHARED STV_DEFAULT"
__nv_reservedSMEM_offset_0_alias:
	.zero		0
.nv.shared.reserved.0:
	.zero		64
	.weak		__nv_reservedSMEM_tcgen05_partition
	.type		__nv_reservedSMEM_tcgen05_partition,@object
	.size		__nv_reservedSMEM_tcgen05_partition,(.L_0 - __nv_reservedSMEM_tcgen05_partition)
__nv_reservedSMEM_tcgen05_partition:
	.zero		32
.L_0:


//--------------------- .nv.global                --------------------------
	.section	.nv.global,"aw",@nobits
.nv.global:
	.type		_ZN39_INTERNAL_8c5637f0_4_k_cu_009d63df_65664cute1_E,@object
	.size		_ZN39_INTERNAL_8c5637f0_4_k_cu_009d63df_65664cute1_E,(_ZN39_INTERNAL_8c5637f0_4_k_cu_009d63df_65664cuda3std3__45__cpo6cbeginE - _ZN39_INTERNAL_8c5637f0_4_k_cu_009d63df_65664cute1_E)
_ZN39_INTERNAL_8c5637f0_4_k_cu_009d63df_65664cute1_E:
	.zero		1
	.type		_ZN39_INTERNAL_8c5637f0_4_k_cu_009d63df_65664cuda3std3__45__cpo6cbeginE,@object
	.size		_ZN39_INTERNAL_8c5637f0_4_k_cu_009d63df_65664cuda3std3__45__cpo6cbeginE,(_ZN39_INTERNAL_8c5637f0_4_k_cu_009d63df_65664cuda3std3__48in_placeE - _ZN39_INTERNAL_8c5637f0_4_k_cu_009d63df_65664cuda3std3__45__cpo6cbeginE)
_ZN39_INTERNAL_8c5637f0_4_k_cu_009d63df_65664cuda3std3__45__cpo6cbeginE:
	.zero		1
	.type		_ZN39_INTERNAL_8c5637f0_4_k_cu_009d63df_65664cuda3std3__48in_placeE,@object
	.size		_ZN39_INTERNAL_8c5637f0_4_k_cu_009d63df_65664cuda3std3__48in_placeE,(_ZN39_INTERNAL_8c5637f0_4_k_cu_009d63df_65664cuda3std6ranges3__45__cpo9iter_moveE - _ZN39_INTERNAL_8c5637f0_4_k_cu_009d63df_65664cuda3std3__48in_placeE)
_ZN39_INTERNAL_8c5637f0_4_k_cu_009d63df_65664cuda3std3__48in_placeE:
	.zero		1
	.type		_ZN39_INTERNAL_8c5637f0_4_k_cu_009d63df_65664cuda3std6ranges3__45__cpo9iter_moveE,@object
	.size		_ZN39_INTERNAL_8c5637f0_4_k_cu_009d63df_65664cuda3std6ranges3__45__cpo9iter_moveE,(_ZN39_INTERNAL_8c5637f0_4_k_cu_009d63df_65664cuda3std3__45__cpo5beginE - _ZN39_INTERNAL_8c5637f0_4_k_cu_009d63df_65664cuda3std6ranges3__45__cpo9iter_moveE)
_ZN39_INTERNAL_8c5637f0_4_k_cu_009d63df_65664cuda3std6ranges3__45__cpo9iter_moveE:
	.zero		1
	.type		_ZN39_INTERNAL_8c5637f0_4_k_cu_009d63df_65664cuda3std3__45__cpo5beginE,@object
	.size		_ZN39_INTERNAL_8c5637f0_4_k_cu_009d63df_65664cuda3std3__45__cpo5beginE,(_ZN39_INTERNAL_8c5637f0_4_k_cu_009d63df_65664cuda3std3__441_GLOBAL__N__8c5637f0_4_k_cu_009d63df_65666ignoreE - _ZN39_INTERNAL_8c5637f0_4_k_cu_009d63df_65664cuda3std3__45__cpo5beginE)
_ZN39_INTERNAL_8c5637f0_4_k_cu_009d63df_65664cuda3std3__45__cpo5beginE:
	.zero		1
	.type		_ZN39_INTERNAL_8c5637f0_4_k_cu_009d63df_65664cuda3std3__441_GLOBAL__N__8c5637f0_4_k_cu_009d63df_65666ignoreE,@object
	.size		_ZN39_INTERNAL_8c5637f0_4_k_cu_009d63df_65664cuda3std3__441_GLOBAL__N__8c5637f0_4_k_cu_009d63df_65666ignoreE,(_ZN39_INTERNAL_8c5637f0_4_k_cu_009d63df_65664cute7productE - _ZN39_INTERNAL_8c5637f0_4_k_cu_009d63df_65664cuda3std3__441_GLOBAL__N__8c5637f0_4_k_cu_009d63df_65666ignoreE)
_ZN39_INTERNAL_8c5637f0_4_k_cu_009d63df_65664cuda3std3__441_GLOBAL__N__8c5637f0_4_k_cu_009d63df_65666ignoreE:
	.zero		1
	.type		_ZN39_INTERNAL_8c5637f0_4_k_cu_009d63df_65664cute7productE,@object
	.size		_ZN39_INTERNAL_8c5637f0_4_k_cu_009d63df_65664cute7productE,(_ZN39_INTERNAL_8c5637f0_4_k_cu_009d63df_65664cuda3std3__45__cpo3endE - _ZN39_INTERNAL_8c5637f0_4_k_cu_009d63df_65664cute7productE)
_ZN39_INTERNAL_8c5637f0_4_k_cu_009d63df_65664cute7productE:
	.zero		1
	.type		_ZN39_INTERNAL_8c5637f0_4_k_cu_009d63df_65664cuda3std3__45__cpo3endE,@object
	.size		_ZN39_INTERNAL_8c5637f0_4_k_cu_009d63df_65664cuda3std3__45__cpo3endE,(_ZN39_INTERNAL_8c5637f0_4_k_cu_009d63df_65664cuda3std3__419piecewise_constructE - _ZN39_INTERNAL_8c5637f0_4_k_cu_009d63df_65664cuda3std3__45__cpo3endE)
_ZN39_INTERNAL_8c5637f0_4_k_cu_009d63df_65664cuda3std3__45__cpo3endE:
	.zero		1
	.type		_ZN39_INTERNAL_8c5637f0_4_k_cu_009d63df_65664cuda3std3__419piecewise_constructE,@object
	.size		_ZN39_INTERNAL_8c5637f0_4_k_cu_009d63df_65664cuda3std3__419piecewise_constructE,(_ZN39_INTERNAL_8c5637f0_4_k_cu_009d63df_65664cuda3std3__45__cpo4cendE - _ZN39_INTERNAL_8c5637f0_4_k_cu_009d63df_65664cuda3std3__419piecewise_constructE)
_ZN39_INTERNAL_8c5637f0_4_k_cu_009d63df_65664cuda3std3__419piecewise_constructE:
	.zero		1
	.type		_ZN39_INTERNAL_8c5637f0_4_k_cu_009d63df_65664cuda3std3__45__cpo4cendE,@object
	.size		_ZN39_INTERNAL_8c5637f0_4_k_cu_009d63df_65664cuda3std3__45__cpo4cendE,(_ZN39_INTERNAL_8c5637f0_4_k_cu_009d63df_65664cuda3std6ranges3__45__cpo4swapE - _ZN39_INTERNAL_8c5637f0_4_k_cu_009d63df_65664cuda3std3__45__cpo4cendE)
_ZN39_INTERNAL_8c5637f0_4_k_cu_009d63df_65664cuda3std3__45__cpo4cendE:
	.zero		1
	.type		_ZN39_INTERNAL_8c5637f0_4_k_cu_009d63df_65664cuda3std6ranges3__45__cpo4swapE,@object
	.size		_ZN39_INTERNAL_8c5637f0_4_k_cu_009d63df_65664cuda3std6ranges3__45__cpo4swapE,(.L_10 - _ZN39_INTERNAL_8c5637f0_4_k_cu_009d63df_65664cuda3std6ranges3__45__cpo4swapE)
_ZN39_INTERNAL_8c5637f0_4_k_cu_009d63df_65664cuda3std6ranges3__45__cpo4swapE:
	.zero		1
.L_10:


//--------------------- .nv.constant0._ZN7cutlass13device_kernelINS_4gemm6kernel13GemmUniversalIN4cute5tupleIJiiiiEEENS1_10collective13CollectiveMmaINS1_35MainloopSm100TmaUmmaWarpSpecializedILi5ELi2ELi4ENS5_IJNS4_1CILi1EEENSA_ILi2EEESB_EEEEENS5_IJNSA_ILi64EEESF_NSA_ILi32EEEEEENS_6half_tENS5_IJlSB_lEEESI_SJ_NS4_8TiledMMAINS4_8MMA_AtomIJNS4_20SM100_MMA_F16BF16_SSISI_SI_fLi64ELi64ELNS4_4UMMA5MajorE0ELSO_0ELNSN_7ScaleInE0ELSP_0EEEEEENS4_6LayoutINS5_IJSB_SB_SB_EEENS5_IJNSA_ILi0EEESU_SU_EEEEENS5_IJNS4_10UnderscoreESX_SX_EEEEENS4_23SM90_TMA_LOAD_MULTICASTENS4_14ComposedLayoutINS4_7SwizzleILi2ELi4ELi3EEENS4_18smem_ptr_flag_bitsILi16EEENSS_INS5_IJNSA_ILi8EEESG_EEENS5_IJSG_SB_EEEEEEEvNS4_8identityENS4_13SM90_TMA_LOADES1A_vS1B_EENS_8epilogue10collective18CollectiveEpilogueINS1E_23Sm100TmaWarpSpecializedILi3ELi2ELi16ELb1ELb0EEEJSH_NS5_IJNSS_ISF_SB_EENSS_ISG_SB_EEEEESI_SJ_SI_SJ_NS1E_6fusion15FusionCallbacksIS1I_NS1M_17LinearCombinationISI_fSI_fLNS_15FloatRoundStyleE2EEESH_S1L_JEEENS4_5SM1004TMEM4LOAD26SM100_TMEM_LOAD_16dp256b4xES1C_S1A_NS4_17SM75_U32x4_LDSM_NENS4_14SM90_TMA_STOREES1A_NS4_17SM90_U32x4_STSM_NENS4_39AutoVectorizingCopyWithAssumedAlignmentILi128EEEEEEvvEEEEvNT_6ParamsE --------------------------
	.section	.nv.constant0._ZN7cutlass13device_kernelINS_4gemm6kernel13GemmUniversalIN4cute5tupleIJiiiiEEENS1_10collective13CollectiveMmaINS1_35MainloopSm100TmaUmmaWarpSpecializedILi5ELi2ELi4ENS5_IJNS4_1CILi1EEENSA_ILi2EEESB_EEEEENS5_IJNSA_ILi64EEESF_NSA_ILi32EEEEEENS_6half_tENS5_IJlSB_lEEESI_SJ_NS4_8TiledMMAINS4_8MMA_AtomIJNS4_20SM100_MMA_F16BF16_SSISI_SI_fLi64ELi64ELNS4_4UMMA5MajorE0ELSO_0ELNSN_7ScaleInE0ELSP_0EEEEEENS4_6LayoutINS5_IJSB_SB_SB_EEENS5_IJNSA_ILi0EEESU_SU_EEEEENS5_IJNS4_10UnderscoreESX_SX_EEEEENS4_23SM90_TMA_LOAD_MULTICASTENS4_14ComposedLayoutINS4_7SwizzleILi2ELi4ELi3EEENS4_18smem_ptr_flag_bitsILi16EEENSS_INS5_IJNSA_ILi8EEESG_EEENS5_IJSG_SB_EEEEEEEvNS4_8identityENS4_13SM90_TMA_LOADES1A_vS1B_EENS_8epilogue10collective18CollectiveEpilogueINS1E_23Sm100TmaWarpSpecializedILi3ELi2ELi16ELb1ELb0EEEJSH_NS5_IJNSS_ISF_SB_EENSS_ISG_SB_EEEEESI_SJ_SI_SJ_NS1E_6fusion15FusionCallbacksIS1I_NS1M_17LinearCombinationISI_fSI_fLNS_15FloatRoundStyleE2EEESH_S1L_JEEENS4_5SM1004TMEM4LOAD26SM100_TMEM_LOAD_16dp256b4xES1C_S1A_NS4_17SM75_U32x4_LDSM_NENS4_14SM90_TMA_STOREES1A_NS4_17SM90_U32x4_STSM_NENS4_39AutoVectorizingCopyWithAssumedAlignmentILi128EEEEEEvvEEEEvNT_6ParamsE,"a",@progbits
	.sectionflags	@""
	.align	4
.nv.constant0._ZN7cutlass13device_kernelINS_4gemm6kernel13GemmUniversalIN4cute5tupleIJiiiiEEENS1_10collective13CollectiveMmaINS1_35MainloopSm100TmaUmmaWarpSpecializedILi5ELi2ELi4ENS5_IJNS4_1CILi1EEENSA_ILi2EEESB_EEEEENS5_IJNSA_ILi64EEESF_NSA_ILi32EEEEEENS_6half_tENS5_IJlSB_lEEESI_SJ_NS4_8TiledMMAINS4_8MMA_AtomIJNS4_20SM100_MMA_F16BF16_SSISI_SI_fLi64ELi64ELNS4_4UMMA5MajorE0ELSO_0ELNSN_7ScaleInE0ELSP_0EEEEEENS4_6LayoutINS5_IJSB_SB_SB_EEENS5_IJNSA_ILi0EEESU_SU_EEEEENS5_IJNS4_10UnderscoreESX_SX_EEEEENS4_23SM90_TMA_LOAD_MULTICASTENS4_14ComposedLayoutINS4_7SwizzleILi2ELi4ELi3EEENS4_18smem_ptr_flag_bitsILi16EEENSS_INS5_IJNSA_ILi8EEESG_EEENS5_IJSG_SB_EEEEEEEvNS4_8identityENS4_13SM90_TMA_LOADES1A_vS1B_EENS_8epilogue10collective18CollectiveEpilogueINS1E_23Sm100TmaWarpSpecializedILi3ELi2ELi16ELb1ELb0EEEJSH_NS5_IJNSS_ISF_SB_EENSS_ISG_SB_EEEEESI_SJ_SI_SJ_NS1E_6fusion15FusionCallbacksIS1I_NS1M_17LinearCombinationISI_fSI_fLNS_15FloatRoundStyleE2EEESH_S1L_JEEENS4_5SM1004TMEM4LOAD26SM100_TMEM_LOAD_16dp256b4xES1C_S1A_NS4_17SM75_U32x4_LDSM_NENS4_14SM90_TMA_STOREES1A_NS4_17SM90_U32x4_STSM_NENS4_39AutoVectorizingCopyWithAssumedAlignmentILi128EEEEEEvvEEEEvNT_6ParamsE:
	.zero		2944


//--------------------- SYMBOLS --------------------------

	.type		.nv.reservedSmem.offset0,@object
	.size		.nv.reservedSmem.offset0,0x4
	.type		.nv.reservedSmem.cap,@object
	.size		.nv.reservedSmem.cap,0x4
	.type		__assertfail,@function
